//
// Generated by NVIDIA NVVM Compiler
//
// Compiler Build ID: CL-36424714
// Cuda compilation tools, release 13.0, V13.0.88
// Based on NVVM 20.0.0
//

.version 9.0
.target sm_100
.address_size 64

	// .globl	_Z12init_dev_rngPjP17curandStateXORWOW
.global .align 4 .b8 precalc_xorwow_matrix[102400];
.global .align 4 .b8 precalc_xorwow_offset_matrix[102400];
.global .align 4 .b8 mrg32k3aM1[2304];
.global .align 4 .b8 mrg32k3aM2[2304];
.global .align 4 .b8 mrg32k3aM1SubSeq[2016];
.global .align 4 .b8 mrg32k3aM2SubSeq[2016];
.global .align 4 .b8 mrg32k3aM1Seq[2304];
.global .align 4 .b8 mrg32k3aM2Seq[2304];
.const .align 8 .b8 __cr_lgamma_table[72];
.const .align 4 .f32 d_fa;
.const .align 4 .f32 d_fb;
.const .align 4 .f32 d_mua;
.const .align 4 .f32 d_mub;
.const .align 4 .u32 d_comp;
.const .align 4 .u32 d_spp;
.const .align 4 .u32 d_samples;
.const .align 8 .u64 d_paths;
.const .align 1 .u8 d_domainx;
.const .align 4 .u32 d_points;
.global .align 4 .b8 __cudart_i2opi_f[24] = {65, 144, 67, 60, 153, 149, 98, 219, 192, 221, 52, 245, 209, 87, 39, 252, 41, 21, 68, 78, 110, 131, 249, 162};

.visible .entry _Z12init_dev_rngPjP17curandStateXORWOW(
	.param .u64 .ptr .align 1 _Z12init_dev_rngPjP17curandStateXORWOW_param_0,
	.param .u64 .ptr .align 1 _Z12init_dev_rngPjP17curandStateXORWOW_param_1
)
{
	.reg .b32 	%r<15>;
	.reg .b64 	%rd<10>;

	ld.param.u64 	%rd1, [_Z12init_dev_rngPjP17curandStateXORWOW_param_0];
	ld.param.u64 	%rd2, [_Z12init_dev_rngPjP17curandStateXORWOW_param_1];
	cvta.to.global.u64 	%rd3, %rd2;
	cvta.to.global.u64 	%rd4, %rd1;
	mov.u32 	%r1, %ctaid.x;
	mov.u32 	%r2, %ntid.x;
	mov.u32 	%r3, %tid.x;
	mad.lo.s32 	%r4, %r1, %r2, %r3;
	mul.wide.u32 	%rd5, %r4, 4;
	add.s64 	%rd6, %rd4, %rd5;
	ld.global.u32 	%r5, [%rd6];
	mul.wide.u32 	%rd7, %r4, 48;
	add.s64 	%rd8, %rd3, %rd7;
	xor.b32  	%r6, %r5, -1429050551;
	mul.lo.s32 	%r7, %r6, 1099087573;
	add.s32 	%r8, %r7, -638133224;
	add.s32 	%r9, %r7, 123456789;
	st.global.v2.u32 	[%rd8], {%r8, %r9};
	xor.b32  	%r10, %r7, 362436069;
	mov.b32 	%r11, -123459836;
	st.global.v2.u32 	[%rd8+8], {%r10, %r11};
	add.s32 	%r12, %r7, 5783321;
	mov.b32 	%r13, -589760388;
	st.global.v2.u32 	[%rd8+16], {%r13, %r12};
	mov.b32 	%r14, 0;
	st.global.v2.u32 	[%rd8+24], {%r14, %r14};
	st.global.u32 	[%rd8+32], %r14;
	mov.b64 	%rd9, 0;
	st.global.u64 	[%rd8+40], %rd9;
	ret;

}
	// .globl	_Z9init_dichPfPiS0_P17curandStateXORWOW
.visible .entry _Z9init_dichPfPiS0_P17curandStateXORWOW(
	.param .u64 .ptr .align 1 _Z9init_dichPfPiS0_P17curandStateXORWOW_param_0,
	.param .u64 .ptr .align 1 _Z9init_dichPfPiS0_P17curandStateXORWOW_param_1,
	.param .u64 .ptr .align 1 _Z9init_dichPfPiS0_P17curandStateXORWOW_param_2,
	.param .u64 .ptr .align 1 _Z9init_dichPfPiS0_P17curandStateXORWOW_param_3
)
{
	.reg .pred 	%p<12>;
	.reg .b16 	%rs<2>;
	.reg .b32 	%r<45>;
	.reg .b32 	%f<53>;
	.reg .b64 	%rd<31>;
	.reg .b64 	%fd<2>;

	ld.param.u64 	%rd11, [_Z9init_dichPfPiS0_P17curandStateXORWOW_param_0];
	ld.param.u64 	%rd12, [_Z9init_dichPfPiS0_P17curandStateXORWOW_param_1];
	ld.param.u64 	%rd14, [_Z9init_dichPfPiS0_P17curandStateXORWOW_param_3];
	cvta.to.global.u64 	%rd15, %rd14;
	mov.u32 	%r10, %ctaid.x;
	mov.u32 	%r11, %ntid.x;
	mov.u32 	%r12, %tid.x;
	mad.lo.s32 	%r13, %r10, %r11, %r12;
	cvt.u64.u32 	%rd1, %r13;
	mul.wide.u32 	%rd16, %r13, 48;
	add.s64 	%rd2, %rd15, %rd16;
	ld.global.v2.u32 	{%r1, %r2}, [%rd2];
	ld.global.v2.u32 	{%r3, %r4}, [%rd2+8];
	ld.global.v2.u32 	{%r5, %r6}, [%rd2+16];
	ld.global.v2.u32 	{%r7, %r8}, [%rd2+24];
	ld.global.f32 	%f1, [%rd2+32];
	ld.global.f64 	%fd1, [%rd2+40];
	ld.const.f32 	%f2, [d_fa];
	ld.const.f32 	%f3, [d_fb];
	ld.const.f32 	%f51, [d_mua];
	ld.const.f32 	%f52, [d_mub];
	ld.const.u32 	%r9, [d_comp];
	ld.const.u64 	%rd3, [d_paths];
	and.b64  	%rd17, %rd3, -4294967296;
	setp.ne.s64 	%p1, %rd17, 0;
	@%p1 bra 	$L__BB1_2;
	cvt.u32.u64 	%r14, %rd3;
	cvt.u32.u64 	%r15, %rd1;
	div.u32 	%r16, %r15, %r14;
	cvt.u64.u32 	%rd29, %r16;
	bra.uni 	$L__BB1_3;
$L__BB1_2:
	div.s64 	%rd29, %rd1, %rd3;
$L__BB1_3:
	ld.const.s32 	%rd7, [d_points];
	or.b64  	%rd18, %rd29, %rd7;
	and.b64  	%rd19, %rd18, -4294967296;
	setp.ne.s64 	%p2, %rd19, 0;
	@%p2 bra 	$L__BB1_5;
	cvt.u32.u64 	%r17, %rd7;
	cvt.u32.u64 	%r18, %rd29;
	rem.u32 	%r19, %r18, %r17;
	cvt.u64.u32 	%rd30, %r19;
	bra.uni 	$L__BB1_6;
$L__BB1_5:
	rem.s64 	%rd30, %rd29, %rd7;
$L__BB1_6:
	cvta.to.global.u64 	%rd20, %rd11;
	shl.b64 	%rd21, %rd30, 2;
	add.s64 	%rd22, %rd20, %rd21;
	ld.global.f32 	%f6, [%rd22];
	ld.const.u8 	%rs1, [d_domainx];
	setp.eq.s16 	%p3, %rs1, 110;
	@%p3 bra 	$L__BB1_10;
	setp.ne.s16 	%p4, %rs1, 109;
	@%p4 bra 	$L__BB1_12;
	setp.ne.s32 	%p5, %r9, 1;
	mov.f32 	%f51, %f6;
	@%p5 bra 	$L__BB1_12;
	neg.f32 	%f11, %f3;
	mul.f32 	%f12, %f6, %f11;
	div.rn.f32 	%f52, %f12, %f2;
	mov.f32 	%f51, %f6;
	bra.uni 	$L__BB1_12;
$L__BB1_10:
	setp.ne.s32 	%p6, %r9, 1;
	mov.f32 	%f52, %f6;
	@%p6 bra 	$L__BB1_12;
	neg.f32 	%f13, %f2;
	mul.f32 	%f14, %f6, %f13;
	div.rn.f32 	%f51, %f14, %f3;
	mov.f32 	%f52, %f6;
$L__BB1_12:
	ld.param.u64 	%rd28, [_Z9init_dichPfPiS0_P17curandStateXORWOW_param_2];
	ld.const.u32 	%r20, [d_spp];
	rcp.rn.f32 	%f15, %f51;
	rcp.rn.f32 	%f16, %f52;
	setp.lt.f32 	%p7, %f15, %f16;
	selp.f32 	%f17, %f15, %f16, %p7;
	cvt.rn.f32.s32 	%f18, %r20;
	div.rn.f32 	%f19, %f17, %f18;
	shr.u32 	%r21, %r2, 2;
	xor.b32  	%r22, %r21, %r2;
	shl.b32 	%r23, %r6, 4;
	shl.b32 	%r24, %r22, 1;
	xor.b32  	%r25, %r23, %r24;
	xor.b32  	%r26, %r25, %r6;
	xor.b32  	%r27, %r26, %r22;
	add.s32 	%r28, %r1, %r27;
	add.s32 	%r29, %r28, 362437;
	cvt.rn.f32.u32 	%f20, %r29;
	fma.rn.f32 	%f21, %f20, 0f2F800000, 0f2F000000;
	setp.geu.f32 	%p8, %f21, 0f3F000000;
	selp.u32 	%r30, 1, 0, %p8;
	selp.f32 	%f22, %f52, %f51, %p8;
	shr.u32 	%r31, %r3, 2;
	xor.b32  	%r32, %r31, %r3;
	shl.b32 	%r33, %r27, 4;
	shl.b32 	%r34, %r32, 1;
	xor.b32  	%r35, %r34, %r33;
	xor.b32  	%r36, %r35, %r32;
	xor.b32  	%r37, %r36, %r27;
	add.s32 	%r38, %r1, 724874;
	add.s32 	%r39, %r37, %r38;
	cvt.rn.f32.u32 	%f23, %r39;
	fma.rn.f32 	%f24, %f23, 0f2F800000, 0f2F000000;
	setp.lt.f32 	%p9, %f24, 0f00800000;
	mul.f32 	%f25, %f24, 0f4B000000;
	selp.f32 	%f26, %f25, %f24, %p9;
	selp.f32 	%f27, 0fC1B80000, 0f00000000, %p9;
	mov.b32 	%r40, %f26;
	add.s32 	%r41, %r40, -1059760811;
	and.b32  	%r42, %r41, -8388608;
	sub.s32 	%r43, %r40, %r42;
	mov.b32 	%f28, %r43;
	cvt.rn.f32.s32 	%f29, %r42;
	fma.rn.f32 	%f30, %f29, 0f34000000, %f27;
	add.f32 	%f31, %f28, 0fBF800000;
	fma.rn.f32 	%f32, %f31, 0fBE055027, 0f3E1039F6;
	fma.rn.f32 	%f33, %f32, %f31, 0fBDF8CDCC;
	fma.rn.f32 	%f34, %f33, %f31, 0f3E0F2955;
	fma.rn.f32 	%f35, %f34, %f31, 0fBE2AD8B9;
	fma.rn.f32 	%f36, %f35, %f31, 0f3E4CED0B;
	fma.rn.f32 	%f37, %f36, %f31, 0fBE7FFF22;
	fma.rn.f32 	%f38, %f37, %f31, 0f3EAAAA78;
	fma.rn.f32 	%f39, %f38, %f31, 0fBF000000;
	mul.f32 	%f40, %f31, %f39;
	fma.rn.f32 	%f41, %f40, %f31, %f31;
	fma.rn.f32 	%f42, %f30, 0f3F317218, %f41;
	setp.gt.u32 	%p10, %r40, 2139095039;
	fma.rn.f32 	%f43, %f26, 0f7F800000, 0f7F800000;
	selp.f32 	%f44, %f43, %f42, %p10;
	setp.eq.f32 	%p11, %f26, 0f00000000;
	neg.f32 	%f45, %f44;
	selp.f32 	%f46, 0f7F800000, %f45, %p11;
	div.rn.f32 	%f47, %f46, %f22;
	div.rn.f32 	%f48, %f47, %f19;
	add.f32 	%f49, %f48, 0f3F000000;
	cvt.rmi.f32.f32 	%f50, %f49;
	cvt.rzi.s32.f32 	%r44, %f50;
	cvta.to.global.u64 	%rd23, %rd12;
	cvta.to.global.u64 	%rd24, %rd28;
	shl.b64 	%rd25, %rd1, 2;
	add.s64 	%rd26, %rd23, %rd25;
	st.global.u32 	[%rd26], %r44;
	add.s64 	%rd27, %rd24, %rd25;
	st.global.u32 	[%rd27], %r30;
	st.global.v2.u32 	[%rd2], {%r38, %r4};
	st.global.v2.u32 	[%rd2+8], {%r5, %r6};
	st.global.v2.u32 	[%rd2+16], {%r27, %r37};
	st.global.v2.u32 	[%rd2+24], {%r7, %r8};
	st.global.f32 	[%rd2+32], %f1;
	st.global.f64 	[%rd2+40], %fd1;
	ret;

}
	// .globl	_Z4foldPfS_
.visible .entry _Z4foldPfS_(
	.param .u64 .ptr .align 1 _Z4foldPfS__param_0,
	.param .u64 .ptr .align 1 _Z4foldPfS__param_1
)
{
	.reg .b32 	%r<5>;
	.reg .b32 	%f<8>;
	.reg .b64 	%rd<8>;

	ld.param.u64 	%rd1, [_Z4foldPfS__param_0];
	ld.param.u64 	%rd2, [_Z4foldPfS__param_1];
	cvta.to.global.u64 	%rd3, %rd2;
	cvta.to.global.u64 	%rd4, %rd1;
	mov.u32 	%r1, %ctaid.x;
	mov.u32 	%r2, %ntid.x;
	mov.u32 	%r3, %tid.x;
	mad.lo.s32 	%r4, %r1, %r2, %r3;
	mul.wide.u32 	%rd5, %r4, 4;
	add.s64 	%rd6, %rd4, %rd5;
	ld.global.f32 	%f1, [%rd6];
	add.s64 	%rd7, %rd3, %rd5;
	ld.global.f32 	%f2, [%rd7];
	mul.f32 	%f3, %f1, 0f3F000000;
	cvt.rmi.f32.f32 	%f4, %f3;
	add.f32 	%f5, %f4, %f4;
	sub.f32 	%f6, %f1, %f5;
	add.f32 	%f7, %f2, %f5;
	st.global.f32 	[%rd6], %f6;
	st.global.f32 	[%rd7], %f7;
	ret;

}
	// .globl	_Z11run_momentsPfS_PiS0_P17curandStateXORWOW
.visible .entry _Z11run_momentsPfS_PiS0_P17curandStateXORWOW(
	.param .u64 .ptr .align 1 _Z11run_momentsPfS_PiS0_P17curandStateXORWOW_param_0,
	.param .u64 .ptr .align 1 _Z11run_momentsPfS_PiS0_P17curandStateXORWOW_param_1,
	.param .u64 .ptr .align 1 _Z11run_momentsPfS_PiS0_P17curandStateXORWOW_param_2,
	.param .u64 .ptr .align 1 _Z11run_momentsPfS_PiS0_P17curandStateXORWOW_param_3,
	.param .u64 .ptr .align 1 _Z11run_momentsPfS_PiS0_P17curandStateXORWOW_param_4
)
{
	.local .align 4 .b8 	__local_depot3[28];
	.reg .b64 	%SP;
	.reg .b64 	%SPL;
	.reg .pred 	%p<51>;
	.reg .b16 	%rs<2>;
	.reg .b32 	%r<224>;
	.reg .b32 	%f<188>;
	.reg .b64 	%rd<88>;
	.reg .b64 	%fd<8>;

	mov.u64 	%SPL, __local_depot3;
	ld.param.u64 	%rd31, [_Z11run_momentsPfS_PiS0_P17curandStateXORWOW_param_0];
	ld.param.u64 	%rd32, [_Z11run_momentsPfS_PiS0_P17curandStateXORWOW_param_2];
	ld.param.u64 	%rd33, [_Z11run_momentsPfS_PiS0_P17curandStateXORWOW_param_3];
	ld.param.u64 	%rd34, [_Z11run_momentsPfS_PiS0_P17curandStateXORWOW_param_4];
	cvta.to.global.u64 	%rd35, %rd34;
	cvta.to.global.u64 	%rd36, %rd33;
	cvta.to.global.u64 	%rd37, %rd32;
	cvta.to.global.u64 	%rd38, %rd31;
	add.u64 	%rd1, %SPL, 0;
	add.u64 	%rd2, %SPL, 0;
	add.u64 	%rd3, %SPL, 0;
	mov.u32 	%r88, %ctaid.x;
	mov.u32 	%r89, %ntid.x;
	mov.u32 	%r90, %tid.x;
	mad.lo.s32 	%r91, %r88, %r89, %r90;
	cvt.u64.u32 	%rd4, %r91;
	mul.wide.u32 	%rd42, %r91, 4;
	add.s64 	%rd5, %rd38, %rd42;
	ld.global.f32 	%f187, [%rd5];
	add.s64 	%rd6, %rd37, %rd42;
	ld.global.u32 	%r209, [%rd6];
	add.s64 	%rd7, %rd36, %rd42;
	ld.global.u32 	%r208, [%rd7];
	mul.wide.u32 	%rd43, %r91, 48;
	add.s64 	%rd8, %rd35, %rd43;
	ld.global.v2.u32 	{%r215, %r214}, [%rd8];
	ld.global.v2.u32 	{%r213, %r212}, [%rd8+8];
	ld.global.v2.u32 	{%r211, %r210}, [%rd8+16];
	ld.global.v2.u32 	{%r9, %r10}, [%rd8+24];
	ld.global.f32 	%f2, [%rd8+32];
	ld.global.f64 	%fd1, [%rd8+40];
	ld.const.f32 	%f178, [d_fa];
	ld.const.f32 	%f179, [d_fb];
	ld.const.f32 	%f180, [d_mua];
	ld.const.f32 	%f181, [d_mub];
	ld.const.u32 	%r11, [d_comp];
	ld.const.u64 	%rd9, [d_paths];
	and.b64  	%rd44, %rd9, -4294967296;
	setp.ne.s64 	%p1, %rd44, 0;
	@%p1 bra 	$L__BB3_2;
	cvt.u32.u64 	%r92, %rd9;
	cvt.u32.u64 	%r93, %rd4;
	div.u32 	%r94, %r93, %r92;
	cvt.u64.u32 	%rd81, %r94;
	bra.uni 	$L__BB3_3;
$L__BB3_2:
	div.s64 	%rd81, %rd4, %rd9;
$L__BB3_3:
	ld.const.s32 	%rd13, [d_points];
	or.b64  	%rd45, %rd81, %rd13;
	and.b64  	%rd46, %rd45, -4294967296;
	setp.ne.s64 	%p2, %rd46, 0;
	@%p2 bra 	$L__BB3_5;
	cvt.u32.u64 	%r95, %rd13;
	cvt.u32.u64 	%r96, %rd81;
	rem.u32 	%r97, %r96, %r95;
	cvt.u64.u32 	%rd82, %r97;
	bra.uni 	$L__BB3_6;
$L__BB3_5:
	rem.s64 	%rd82, %rd81, %rd13;
$L__BB3_6:
	ld.param.u64 	%rd80, [_Z11run_momentsPfS_PiS0_P17curandStateXORWOW_param_1];
	cvta.to.global.u64 	%rd47, %rd80;
	shl.b64 	%rd48, %rd82, 2;
	add.s64 	%rd49, %rd47, %rd48;
	ld.global.f32 	%f7, [%rd49];
	ld.const.u8 	%rs1, [d_domainx];
	setp.gt.s16 	%p3, %rs1, 108;
	@%p3 bra 	$L__BB3_11;
	setp.eq.s16 	%p6, %rs1, 97;
	@%p6 bra 	$L__BB3_15;
	setp.eq.s16 	%p7, %rs1, 98;
	@%p7 bra 	$L__BB3_9;
	bra.uni 	$L__BB3_19;
$L__BB3_9:
	setp.ne.s32 	%p10, %r11, 1;
	mov.f32 	%f179, %f7;
	@%p10 bra 	$L__BB3_19;
	neg.f32 	%f46, %f7;
	mul.f32 	%f47, %f180, %f46;
	div.rn.f32 	%f178, %f47, %f181;
	mov.f32 	%f179, %f7;
	bra.uni 	$L__BB3_19;
$L__BB3_11:
	setp.eq.s16 	%p4, %rs1, 109;
	@%p4 bra 	$L__BB3_17;
	setp.eq.s16 	%p5, %rs1, 110;
	@%p5 bra 	$L__BB3_13;
	bra.uni 	$L__BB3_19;
$L__BB3_13:
	setp.ne.s32 	%p8, %r11, 1;
	mov.f32 	%f181, %f7;
	@%p8 bra 	$L__BB3_19;
	neg.f32 	%f42, %f178;
	mul.f32 	%f43, %f7, %f42;
	div.rn.f32 	%f180, %f43, %f179;
	mov.f32 	%f181, %f7;
	bra.uni 	$L__BB3_19;
$L__BB3_15:
	setp.ne.s32 	%p11, %r11, 1;
	mov.f32 	%f178, %f7;
	@%p11 bra 	$L__BB3_19;
	neg.f32 	%f48, %f7;
	mul.f32 	%f49, %f181, %f48;
	div.rn.f32 	%f179, %f49, %f180;
	mov.f32 	%f178, %f7;
	bra.uni 	$L__BB3_19;
$L__BB3_17:
	setp.ne.s32 	%p9, %r11, 1;
	mov.f32 	%f180, %f7;
	@%p9 bra 	$L__BB3_19;
	neg.f32 	%f44, %f179;
	mul.f32 	%f45, %f7, %f44;
	div.rn.f32 	%f181, %f45, %f178;
	mov.f32 	%f180, %f7;
$L__BB3_19:
	ld.const.u32 	%r98, [d_spp];
	rcp.rn.f32 	%f50, %f180;
	rcp.rn.f32 	%f51, %f181;
	setp.lt.f32 	%p12, %f50, %f51;
	selp.f32 	%f52, %f50, %f51, %p12;
	cvt.rn.f32.s32 	%f53, %r98;
	div.rn.f32 	%f16, %f52, %f53;
	ld.const.u32 	%r12, [d_samples];
	setp.lt.s32 	%p13, %r12, 1;
	@%p13 bra 	$L__BB3_51;
	mov.b32 	%r187, 0;
	mov.u64 	%rd71, __cudart_i2opi_f;
$L__BB3_21:
	mov.u32 	%r19, %r210;
	mov.u32 	%r18, %r211;
	mov.u32 	%r17, %r212;
	mov.u32 	%r16, %r213;
	mul.f32 	%f18, %f187, 0f40490FDB;
	mul.f32 	%f54, %f18, 0f3F22F983;
	cvt.rni.s32.f32 	%r199, %f54;
	cvt.rn.f32.s32 	%f55, %r199;
	fma.rn.f32 	%f56, %f55, 0fBFC90FDA, %f18;
	fma.rn.f32 	%f57, %f55, 0fB3A22168, %f56;
	fma.rn.f32 	%f183, %f55, 0fA7C234C5, %f57;
	abs.f32 	%f20, %f18;
	setp.ltu.f32 	%p14, %f20, 0f47CE4780;
	@%p14 bra 	$L__BB3_29;
	setp.neu.f32 	%p15, %f20, 0f7F800000;
	@%p15 bra 	$L__BB3_24;
	mov.f32 	%f60, 0f00000000;
	mul.rn.f32 	%f183, %f18, %f60;
	mov.b32 	%r199, 0;
	bra.uni 	$L__BB3_29;
$L__BB3_24:
	mov.b32 	%r23, %f18;
	shl.b32 	%r101, %r23, 8;
	or.b32  	%r24, %r101, -2147483648;
	mov.b64 	%rd85, 0;
	mov.b32 	%r196, 0;
	mov.u64 	%rd83, __cudart_i2opi_f;
	mov.u64 	%rd84, %rd3;
$L__BB3_25:
	.pragma "nounroll";
	ld.global.nc.u32 	%r102, [%rd83];
	mad.wide.u32 	%rd52, %r102, %r24, %rd85;
	shr.u64 	%rd85, %rd52, 32;
	st.local.u32 	[%rd84], %rd52;
	add.s32 	%r196, %r196, 1;
	add.s64 	%rd84, %rd84, 4;
	add.s64 	%rd83, %rd83, 4;
	setp.ne.s32 	%p16, %r196, 6;
	@%p16 bra 	$L__BB3_25;
	shr.u32 	%r103, %r23, 23;
	st.local.u32 	[%rd3+24], %rd85;
	and.b32  	%r27, %r103, 31;
	and.b32  	%r104, %r103, 224;
	add.s32 	%r105, %r104, -128;
	shr.u32 	%r106, %r105, 5;
	mul.wide.u32 	%rd53, %r106, 4;
	sub.s64 	%rd23, %rd3, %rd53;
	ld.local.u32 	%r197, [%rd23+24];
	ld.local.u32 	%r198, [%rd23+20];
	setp.eq.s32 	%p17, %r27, 0;
	@%p17 bra 	$L__BB3_28;
	shf.l.wrap.b32 	%r197, %r198, %r197, %r27;
	ld.local.u32 	%r107, [%rd23+16];
	shf.l.wrap.b32 	%r198, %r107, %r198, %r27;
$L__BB3_28:
	shr.u32 	%r108, %r197, 30;
	shf.l.wrap.b32 	%r109, %r198, %r197, 2;
	shl.b32 	%r110, %r198, 2;
	shr.u32 	%r111, %r109, 31;
	add.s32 	%r112, %r111, %r108;
	neg.s32 	%r113, %r112;
	setp.lt.s32 	%p18, %r23, 0;
	selp.b32 	%r199, %r113, %r112, %p18;
	xor.b32  	%r114, %r109, %r23;
	shr.s32 	%r115, %r109, 31;
	xor.b32  	%r116, %r115, %r109;
	xor.b32  	%r117, %r115, %r110;
	cvt.u64.u32 	%rd54, %r116;
	shl.b64 	%rd55, %rd54, 32;
	cvt.u64.u32 	%rd56, %r117;
	or.b64  	%rd57, %rd55, %rd56;
	cvt.rn.f64.s64 	%fd2, %rd57;
	mul.f64 	%fd3, %fd2, 0d3BF921FB54442D19;
	cvt.rn.f32.f64 	%f58, %fd3;
	neg.f32 	%f59, %f58;
	setp.lt.s32 	%p19, %r114, 0;
	selp.f32 	%f183, %f59, %f58, %p19;
$L__BB3_29:
	mul.rn.f32 	%f61, %f183, %f183;
	and.b32  	%r119, %r199, 1;
	setp.eq.b32 	%p20, %r119, 1;
	selp.f32 	%f62, 0f3F800000, %f183, %p20;
	fma.rn.f32 	%f63, %f61, %f62, 0f00000000;
	fma.rn.f32 	%f64, %f61, 0f37CBAC00, 0fBAB607ED;
	selp.f32 	%f65, %f64, 0fB94D4153, %p20;
	selp.f32 	%f66, 0f3D2AAABB, 0f3C0885E4, %p20;
	fma.rn.f32 	%f67, %f65, %f61, %f66;
	selp.f32 	%f68, 0fBEFFFFFF, 0fBE2AAAA8, %p20;
	fma.rn.f32 	%f69, %f67, %f61, %f68;
	fma.rn.f32 	%f70, %f69, %f63, %f62;
	and.b32  	%r120, %r199, 2;
	setp.eq.s32 	%p21, %r120, 0;
	mov.f32 	%f71, 0f00000000;
	sub.f32 	%f72, %f71, %f70;
	selp.f32 	%f73, %f70, %f72, %p21;
	setp.gt.f32 	%p22, %f73, 0f00000000;
	selp.f32 	%f24, 0fBF800000, 0f3F800000, %p22;
	fma.rn.f32 	%f74, %f16, %f24, %f187;
	mul.f32 	%f25, %f74, 0f40490FDB;
	mul.f32 	%f75, %f25, 0f3F22F983;
	cvt.rni.s32.f32 	%r203, %f75;
	cvt.rn.f32.s32 	%f76, %r203;
	fma.rn.f32 	%f77, %f76, 0fBFC90FDA, %f25;
	fma.rn.f32 	%f78, %f76, 0fB3A22168, %f77;
	fma.rn.f32 	%f184, %f76, 0fA7C234C5, %f78;
	abs.f32 	%f27, %f25;
	setp.ltu.f32 	%p23, %f27, 0f47CE4780;
	@%p23 bra 	$L__BB3_37;
	setp.neu.f32 	%p24, %f27, 0f7F800000;
	@%p24 bra 	$L__BB3_32;
	mov.f32 	%f81, 0f00000000;
	mul.rn.f32 	%f184, %f25, %f81;
	mov.b32 	%r203, 0;
	bra.uni 	$L__BB3_37;
$L__BB3_32:
	mov.b32 	%r37, %f25;
	shl.b32 	%r122, %r37, 8;
	or.b32  	%r38, %r122, -2147483648;
	mov.b64 	%rd86, 0;
	mov.b32 	%r200, 0;
$L__BB3_33:
	.pragma "nounroll";
	mul.wide.u32 	%rd59, %r200, 4;
	mov.u64 	%rd60, __cudart_i2opi_f;
	add.s64 	%rd61, %rd60, %rd59;
	ld.global.nc.u32 	%r123, [%rd61];
	mad.wide.u32 	%rd62, %r123, %r38, %rd86;
	shr.u64 	%rd86, %rd62, 32;
	add.s64 	%rd63, %rd2, %rd59;
	st.local.u32 	[%rd63], %rd62;
	add.s32 	%r200, %r200, 1;
	setp.ne.s32 	%p25, %r200, 6;
	@%p25 bra 	$L__BB3_33;
	shr.u32 	%r124, %r37, 23;
	st.local.u32 	[%rd2+24], %rd86;
	and.b32  	%r41, %r124, 31;
	and.b32  	%r125, %r124, 224;
	add.s32 	%r126, %r125, -128;
	shr.u32 	%r127, %r126, 5;
	mul.wide.u32 	%rd64, %r127, 4;
	sub.s64 	%rd26, %rd2, %rd64;
	ld.local.u32 	%r201, [%rd26+24];
	ld.local.u32 	%r202, [%rd26+20];
	setp.eq.s32 	%p26, %r41, 0;
	@%p26 bra 	$L__BB3_36;
	shf.l.wrap.b32 	%r201, %r202, %r201, %r41;
	ld.local.u32 	%r128, [%rd26+16];
	shf.l.wrap.b32 	%r202, %r128, %r202, %r41;
$L__BB3_36:
	shr.u32 	%r129, %r201, 30;
	shf.l.wrap.b32 	%r130, %r202, %r201, 2;
	shl.b32 	%r131, %r202, 2;
	shr.u32 	%r132, %r130, 31;
	add.s32 	%r133, %r132, %r129;
	neg.s32 	%r134, %r133;
	setp.lt.s32 	%p27, %r37, 0;
	selp.b32 	%r203, %r134, %r133, %p27;
	xor.b32  	%r135, %r130, %r37;
	shr.s32 	%r136, %r130, 31;
	xor.b32  	%r137, %r136, %r130;
	xor.b32  	%r138, %r136, %r131;
	cvt.u64.u32 	%rd65, %r137;
	shl.b64 	%rd66, %rd65, 32;
	cvt.u64.u32 	%rd67, %r138;
	or.b64  	%rd68, %rd66, %rd67;
	cvt.rn.f64.s64 	%fd4, %rd68;
	mul.f64 	%fd5, %fd4, 0d3BF921FB54442D19;
	cvt.rn.f32.f64 	%f79, %fd5;
	neg.f32 	%f80, %f79;
	setp.lt.s32 	%p28, %r135, 0;
	selp.f32 	%f184, %f80, %f79, %p28;
$L__BB3_37:
	mul.rn.f32 	%f82, %f184, %f184;
	and.b32  	%r140, %r203, 1;
	setp.eq.b32 	%p29, %r140, 1;
	selp.f32 	%f83, 0f3F800000, %f184, %p29;
	fma.rn.f32 	%f84, %f82, %f83, 0f00000000;
	fma.rn.f32 	%f85, %f82, 0f37CBAC00, 0fBAB607ED;
	selp.f32 	%f86, %f85, 0fB94D4153, %p29;
	selp.f32 	%f87, 0f3D2AAABB, 0f3C0885E4, %p29;
	fma.rn.f32 	%f88, %f86, %f82, %f87;
	selp.f32 	%f89, 0fBEFFFFFF, 0fBE2AAAA8, %p29;
	fma.rn.f32 	%f90, %f88, %f82, %f89;
	fma.rn.f32 	%f91, %f90, %f84, %f83;
	and.b32  	%r141, %r203, 2;
	setp.eq.s32 	%p30, %r141, 0;
	mov.f32 	%f92, 0f00000000;
	sub.f32 	%f93, %f92, %f91;
	selp.f32 	%f94, %f91, %f93, %p30;
	setp.gt.f32 	%p31, %f94, 0f00000000;
	selp.f32 	%f95, 0fBF800000, 0f3F800000, %p31;
	add.f32 	%f96, %f24, %f95;
	mul.f32 	%f97, %f96, 0f3F000000;
	fma.rn.f32 	%f98, %f16, %f97, %f187;
	mul.f32 	%f31, %f98, 0f40490FDB;
	mul.f32 	%f99, %f31, 0f3F22F983;
	cvt.rni.s32.f32 	%r207, %f99;
	cvt.rn.f32.s32 	%f100, %r207;
	fma.rn.f32 	%f101, %f100, 0fBFC90FDA, %f31;
	fma.rn.f32 	%f102, %f100, 0fB3A22168, %f101;
	fma.rn.f32 	%f185, %f100, 0fA7C234C5, %f102;
	abs.f32 	%f33, %f31;
	setp.ltu.f32 	%p32, %f33, 0f47CE4780;
	@%p32 bra 	$L__BB3_45;
	setp.neu.f32 	%p33, %f33, 0f7F800000;
	@%p33 bra 	$L__BB3_40;
	mov.f32 	%f105, 0f00000000;
	mul.rn.f32 	%f185, %f31, %f105;
	mov.b32 	%r207, 0;
	bra.uni 	$L__BB3_45;
$L__BB3_40:
	mov.b32 	%r51, %f31;
	shl.b32 	%r143, %r51, 8;
	or.b32  	%r52, %r143, -2147483648;
	mov.b64 	%rd87, 0;
	mov.b32 	%r204, 0;
$L__BB3_41:
	.pragma "nounroll";
	mul.wide.u32 	%rd70, %r204, 4;
	add.s64 	%rd72, %rd71, %rd70;
	ld.global.nc.u32 	%r144, [%rd72];
	mad.wide.u32 	%rd73, %r144, %r52, %rd87;
	shr.u64 	%rd87, %rd73, 32;
	add.s64 	%rd74, %rd1, %rd70;
	st.local.u32 	[%rd74], %rd73;
	add.s32 	%r204, %r204, 1;
	setp.ne.s32 	%p34, %r204, 6;
	@%p34 bra 	$L__BB3_41;
	shr.u32 	%r145, %r51, 23;
	st.local.u32 	[%rd1+24], %rd87;
	and.b32  	%r55, %r145, 31;
	and.b32  	%r146, %r145, 224;
	add.s32 	%r147, %r146, -128;
	shr.u32 	%r148, %r147, 5;
	mul.wide.u32 	%rd75, %r148, 4;
	sub.s64 	%rd29, %rd1, %rd75;
	ld.local.u32 	%r205, [%rd29+24];
	ld.local.u32 	%r206, [%rd29+20];
	setp.eq.s32 	%p35, %r55, 0;
	@%p35 bra 	$L__BB3_44;
	shf.l.wrap.b32 	%r205, %r206, %r205, %r55;
	ld.local.u32 	%r149, [%rd29+16];
	shf.l.wrap.b32 	%r206, %r149, %r206, %r55;
$L__BB3_44:
	shr.u32 	%r150, %r205, 30;
	shf.l.wrap.b32 	%r151, %r206, %r205, 2;
	shl.b32 	%r152, %r206, 2;
	shr.u32 	%r153, %r151, 31;
	add.s32 	%r154, %r153, %r150;
	neg.s32 	%r155, %r154;
	setp.lt.s32 	%p36, %r51, 0;
	selp.b32 	%r207, %r155, %r154, %p36;
	xor.b32  	%r156, %r151, %r51;
	shr.s32 	%r157, %r151, 31;
	xor.b32  	%r158, %r157, %r151;
	xor.b32  	%r159, %r157, %r152;
	cvt.u64.u32 	%rd76, %r158;
	shl.b64 	%rd77, %rd76, 32;
	cvt.u64.u32 	%rd78, %r159;
	or.b64  	%rd79, %rd77, %rd78;
	cvt.rn.f64.s64 	%fd6, %rd79;
	mul.f64 	%fd7, %fd6, 0d3BF921FB54442D19;
	cvt.rn.f32.f64 	%f103, %fd7;
	neg.f32 	%f104, %f103;
	setp.lt.s32 	%p37, %r156, 0;
	selp.f32 	%f185, %f104, %f103, %p37;
$L__BB3_45:
	mul.rn.f32 	%f106, %f185, %f185;
	and.b32  	%r161, %r207, 1;
	setp.eq.b32 	%p38, %r161, 1;
	selp.f32 	%f107, 0f3F800000, %f185, %p38;
	fma.rn.f32 	%f108, %f106, %f107, 0f00000000;
	fma.rn.f32 	%f109, %f106, 0f37CBAC00, 0fBAB607ED;
	selp.f32 	%f110, %f109, 0fB94D4153, %p38;
	selp.f32 	%f111, 0f3D2AAABB, 0f3C0885E4, %p38;
	fma.rn.f32 	%f112, %f110, %f106, %f111;
	selp.f32 	%f113, 0fBEFFFFFF, 0fBE2AAAA8, %p38;
	fma.rn.f32 	%f114, %f112, %f106, %f113;
	fma.rn.f32 	%f115, %f114, %f108, %f107;
	and.b32  	%r162, %r207, 2;
	setp.eq.s32 	%p39, %r162, 0;
	mov.f32 	%f116, 0f00000000;
	sub.f32 	%f117, %f116, %f115;
	selp.f32 	%f118, %f115, %f117, %p39;
	setp.gt.f32 	%p40, %f118, 0f00000000;
	selp.f32 	%f119, 0fBF800000, 0f3F800000, %p40;
	add.f32 	%f120, %f24, %f119;
	mul.f32 	%f121, %f120, 0f3F000000;
	fma.rn.f32 	%f37, %f16, %f121, %f187;
	setp.gt.s32 	%p41, %r209, 0;
	@%p41 bra 	$L__BB3_49;
	setp.ne.s32 	%p43, %r208, 0;
	@%p43 bra 	$L__BB3_48;
	shr.u32 	%r176, %r214, 2;
	xor.b32  	%r177, %r176, %r214;
	shl.b32 	%r178, %r19, 4;
	shl.b32 	%r179, %r177, 1;
	xor.b32  	%r180, %r178, %r179;
	xor.b32  	%r181, %r180, %r19;
	xor.b32  	%r210, %r181, %r177;
	add.s32 	%r215, %r215, 362437;
	add.s32 	%r182, %r210, %r215;
	cvt.rn.f32.u32 	%f150, %r182;
	fma.rn.f32 	%f151, %f150, 0f2F800000, 0f2F000000;
	setp.lt.f32 	%p47, %f151, 0f00800000;
	mul.f32 	%f152, %f151, 0f4B000000;
	selp.f32 	%f153, %f152, %f151, %p47;
	selp.f32 	%f154, 0fC1B80000, 0f00000000, %p47;
	mov.b32 	%r183, %f153;
	add.s32 	%r184, %r183, -1059760811;
	and.b32  	%r185, %r184, -8388608;
	sub.s32 	%r186, %r183, %r185;
	mov.b32 	%f155, %r186;
	cvt.rn.f32.s32 	%f156, %r185;
	fma.rn.f32 	%f157, %f156, 0f34000000, %f154;
	add.f32 	%f158, %f155, 0fBF800000;
	fma.rn.f32 	%f159, %f158, 0fBE055027, 0f3E1039F6;
	fma.rn.f32 	%f160, %f159, %f158, 0fBDF8CDCC;
	fma.rn.f32 	%f161, %f160, %f158, 0f3E0F2955;
	fma.rn.f32 	%f162, %f161, %f158, 0fBE2AD8B9;
	fma.rn.f32 	%f163, %f162, %f158, 0f3E4CED0B;
	fma.rn.f32 	%f164, %f163, %f158, 0fBE7FFF22;
	fma.rn.f32 	%f165, %f164, %f158, 0f3EAAAA78;
	fma.rn.f32 	%f166, %f165, %f158, 0fBF000000;
	mul.f32 	%f167, %f158, %f166;
	fma.rn.f32 	%f168, %f167, %f158, %f158;
	fma.rn.f32 	%f169, %f157, 0f3F317218, %f168;
	setp.gt.u32 	%p48, %r183, 2139095039;
	fma.rn.f32 	%f170, %f153, 0f7F800000, 0f7F800000;
	selp.f32 	%f171, %f170, %f169, %p48;
	setp.eq.f32 	%p49, %f153, 0f00000000;
	neg.f32 	%f172, %f171;
	selp.f32 	%f173, 0f7F800000, %f172, %p49;
	div.rn.f32 	%f174, %f173, %f181;
	div.rn.f32 	%f175, %f174, %f16;
	add.f32 	%f176, %f175, 0f3F000000;
	cvt.rmi.f32.f32 	%f177, %f176;
	cvt.rzi.s32.f32 	%r209, %f177;
	mov.b32 	%r208, 1;
	mov.u32 	%r211, %r19;
	mov.u32 	%r212, %r18;
	mov.u32 	%r213, %r17;
	mov.u32 	%r214, %r16;
	mov.f32 	%f186, %f179;
	bra.uni 	$L__BB3_50;
$L__BB3_48:
	shr.u32 	%r164, %r214, 2;
	xor.b32  	%r165, %r164, %r214;
	shl.b32 	%r166, %r19, 4;
	shl.b32 	%r167, %r165, 1;
	xor.b32  	%r168, %r166, %r167;
	xor.b32  	%r169, %r168, %r19;
	xor.b32  	%r210, %r169, %r165;
	add.s32 	%r215, %r215, 362437;
	add.s32 	%r170, %r210, %r215;
	cvt.rn.f32.u32 	%f122, %r170;
	fma.rn.f32 	%f123, %f122, 0f2F800000, 0f2F000000;
	setp.lt.f32 	%p44, %f123, 0f00800000;
	mul.f32 	%f124, %f123, 0f4B000000;
	selp.f32 	%f125, %f124, %f123, %p44;
	selp.f32 	%f126, 0fC1B80000, 0f00000000, %p44;
	mov.b32 	%r171, %f125;
	add.s32 	%r172, %r171, -1059760811;
	and.b32  	%r173, %r172, -8388608;
	sub.s32 	%r174, %r171, %r173;
	mov.b32 	%f127, %r174;
	cvt.rn.f32.s32 	%f128, %r173;
	fma.rn.f32 	%f129, %f128, 0f34000000, %f126;
	add.f32 	%f130, %f127, 0fBF800000;
	fma.rn.f32 	%f131, %f130, 0fBE055027, 0f3E1039F6;
	fma.rn.f32 	%f132, %f131, %f130, 0fBDF8CDCC;
	fma.rn.f32 	%f133, %f132, %f130, 0f3E0F2955;
	fma.rn.f32 	%f134, %f133, %f130, 0fBE2AD8B9;
	fma.rn.f32 	%f135, %f134, %f130, 0f3E4CED0B;
	fma.rn.f32 	%f136, %f135, %f130, 0fBE7FFF22;
	fma.rn.f32 	%f137, %f136, %f130, 0f3EAAAA78;
	fma.rn.f32 	%f138, %f137, %f130, 0fBF000000;
	mul.f32 	%f139, %f130, %f138;
	fma.rn.f32 	%f140, %f139, %f130, %f130;
	fma.rn.f32 	%f141, %f129, 0f3F317218, %f140;
	setp.gt.u32 	%p45, %r171, 2139095039;
	fma.rn.f32 	%f142, %f125, 0f7F800000, 0f7F800000;
	selp.f32 	%f143, %f142, %f141, %p45;
	setp.eq.f32 	%p46, %f125, 0f00000000;
	neg.f32 	%f144, %f143;
	selp.f32 	%f145, 0f7F800000, %f144, %p46;
	div.rn.f32 	%f146, %f145, %f180;
	div.rn.f32 	%f147, %f146, %f16;
	add.f32 	%f148, %f147, 0f3F000000;
	cvt.rmi.f32.f32 	%f149, %f148;
	cvt.rzi.s32.f32 	%r209, %f149;
	mov.b32 	%r208, 0;
	mov.u32 	%r211, %r19;
	mov.u32 	%r212, %r18;
	mov.u32 	%r213, %r17;
	mov.u32 	%r214, %r16;
	mov.f32 	%f186, %f178;
	bra.uni 	$L__BB3_50;
$L__BB3_49:
	add.s32 	%r209, %r209, -1;
	setp.eq.s32 	%p42, %r208, 0;
	selp.f32 	%f186, %f178, %f179, %p42;
	mov.u32 	%r210, %r19;
	mov.u32 	%r211, %r18;
	mov.u32 	%r212, %r17;
	mov.u32 	%r213, %r16;
$L__BB3_50:
	fma.rn.f32 	%f187, %f16, %f186, %f37;
	add.s32 	%r187, %r187, 1;
	setp.ne.s32 	%p50, %r187, %r12;
	@%p50 bra 	$L__BB3_21;
$L__BB3_51:
	st.global.f32 	[%rd5], %f187;
	st.global.u32 	[%rd6], %r209;
	st.global.u32 	[%rd7], %r208;
	st.global.v2.u32 	[%rd8], {%r215, %r214};
	st.global.v2.u32 	[%rd8+8], {%r213, %r212};
	st.global.v2.u32 	[%rd8+16], {%r211, %r210};
	st.global.v2.u32 	[%rd8+24], {%r9, %r10};
	st.global.f32 	[%rd8+32], %f2;
	st.global.f64 	[%rd8+40], %fd1;
	ret;

}


// ===== COMPILED SASS (sm_100) =====

	.target	sm_100

	.elftype	@"ET_EXEC"


//--------------------- .note.nv.tkinfo           --------------------------
	.section	.note.nv.tkinfo,"",@"SHT_NOTE"
	.sectionflags	@"SHF_NOTE_NV_TKINFO"
	.tkinfo
        /*0018*/ 	.word	0x00000002
        /*0030*/ 	.string	""
        /*0030*/ 	.string	"ptxas"
        /*0030*/ 	.string	"Cuda compilation tools, release 13.0, V13.0.88"
        /*0030*/ 	.string	"Build cuda_13.0.r13.0/compiler.36424714_0"
        /*0030*/ 	.string	"-arch sm_100 -m 64 "



//--------------------- .note.nv.cuinfo           --------------------------
	.section	.note.nv.cuinfo,"",@"SHT_NOTE"
	.sectionflags	@"SHF_NOTE_NV_CUINFO"
        /*0018*/ 	.short	0x0002
        /*001a*/ 	.short	0x0064
        /*001c*/ 	.short	0x0082
	.zero		2


//--------------------- .nv.info                  --------------------------
	.section	.nv.info,"",@"SHT_CUDA_INFO"
	.align	4


	//----- nvinfo : EIATTR_REGCOUNT
	.align		4
        /*0000*/ 	.byte	0x04, 0x2f
        /*0002*/ 	.short	(.L_21 - .L_20)
	.align		4
.L_20:
        /*0004*/ 	.word	index@(_Z12init_dev_rngPjP17curandStateXORWOW)
        /*0008*/ 	.word	0x0000000e


	//----- nvinfo : EIATTR_FRAME_SIZE
	.align		4
.L_21:
        /*000c*/ 	.byte	0x04, 0x11
        /*000e*/ 	.short	(.L_23 - .L_22)
	.align		4
.L_22:
        /*0010*/ 	.word	index@(_Z12init_dev_rngPjP17curandStateXORWOW)
        /*0014*/ 	.word	0x00000000


	//----- nvinfo : EIATTR_REGCOUNT
	.align		4
.L_23:
        /*0018*/ 	.byte	0x04, 0x2f
        /*001a*/ 	.short	(.L_25 - .L_24)
	.align		4
.L_24:
        /*001c*/ 	.word	index@(_Z9init_dichPfPiS0_P17curandStateXORWOW)
        /*0020*/ 	.word	0x00000020


	//----- nvinfo : EIATTR_FRAME_SIZE
	.align		4
.L_25:
        /*0024*/ 	.byte	0x04, 0x11
        /*0026*/ 	.short	(.L_27 - .L_26)
	.align		4
.L_26:
        /*0028*/ 	.word	index@($__internal_7_$__cuda_sm3x_div_rn_noftz_f32_slowpath)
        /*002c*/ 	.word	0x00000000


	//----- nvinfo : EIATTR_FRAME_SIZE
	.align		4
.L_27:
        /*0030*/ 	.byte	0x04, 0x11
        /*0032*/ 	.short	(.L_29 - .L_28)
	.align		4
.L_28:
        /*0034*/ 	.word	index@($__internal_6_$__cuda_sm20_rem_s64)
        /*0038*/ 	.word	0x00000000


	//----- nvinfo : EIATTR_FRAME_SIZE
	.align		4
.L_29:
        /*003c*/ 	.byte	0x04, 0x11
        /*003e*/ 	.short	(.L_31 - .L_30)
	.align		4
.L_30:
        /*0040*/ 	.word	index@($__internal_5_$__cuda_sm20_rcp_rn_f32_slowpath)
        /*0044*/ 	.word	0x00000000


	//----- nvinfo : EIATTR_FRAME_SIZE
	.align		4
.L_31:
        /*0048*/ 	.byte	0x04, 0x11
        /*004a*/ 	.short	(.L_33 - .L_32)
	.align		4
.L_32:
        /*004c*/ 	.word	index@($__internal_4_$__cuda_sm20_div_s64)
        /*0050*/ 	.word	0x00000000


	//----- nvinfo : EIATTR_FRAME_SIZE
	.align		4
.L_33:
        /*0054*/ 	.byte	0x04, 0x11
        /*0056*/ 	.short	(.L_35 - .L_34)
	.align		4
.L_34:
        /*0058*/ 	.word	index@(_Z9init_dichPfPiS0_P17curandStateXORWOW)
        /*005c*/ 	.word	0x00000000


	//----- nvinfo : EIATTR_REGCOUNT
	.align		4
.L_35:
        /*0060*/ 	.byte	0x04, 0x2f
        /*0062*/ 	.short	(.L_37 - .L_36)
	.align		4
.L_36:
        /*0064*/ 	.word	index@(_Z4foldPfS_)
        /*0068*/ 	.word	0x0000000e


	//----- nvinfo : EIATTR_FRAME_SIZE
	.align		4
.L_37:
        /*006c*/ 	.byte	0x04, 0x11
        /*006e*/ 	.short	(.L_39 - .L_38)
	.align		4
.L_38:
        /*0070*/ 	.word	index@(_Z4foldPfS_)
        /*0074*/ 	.word	0x00000000


	//----- nvinfo : EIATTR_REGCOUNT
	.align		4
.L_39:
        /*0078*/ 	.byte	0x04, 0x2f
        /*007a*/ 	.short	(.L_41 - .L_40)
	.align		4
.L_40:
        /*007c*/ 	.word	index@(_Z11run_momentsPfS_PiS0_P17curandStateXORWOW)
        /*0080*/ 	.word	0x00000030


	//----- nvinfo : EIATTR_FRAME_SIZE
	.align		4
.L_41:
        /*0084*/ 	.byte	0x04, 0x11
        /*0086*/ 	.short	(.L_43 - .L_42)
	.align		4
.L_42:
        /*0088*/ 	.word	index@($__internal_3_$__cuda_sm3x_div_rn_noftz_f32_slowpath)
        /*008c*/ 	.word	0x00000020


	//----- nvinfo : EIATTR_FRAME_SIZE
	.align		4
.L_43:
        /*0090*/ 	.byte	0x04, 0x11
        /*0092*/ 	.short	(.L_45 - .L_44)
	.align		4
.L_44:
        /*0094*/ 	.word	index@($__internal_2_$__cuda_sm20_rem_s64)
        /*0098*/ 	.word	0x00000020


	//----- nvinfo : EIATTR_FRAME_SIZE
	.align		4
.L_45:
        /*009c*/ 	.byte	0x04, 0x11
        /*009e*/ 	.short	(.L_47 - .L_46)
	.align		4
.L_46:
        /*00a0*/ 	.word	index@($__internal_1_$__cuda_sm20_rcp_rn_f32_slowpath)
        /*00a4*/ 	.word	0x00000020


	//----- nvinfo : EIATTR_FRAME_SIZE
	.align		4
.L_47:
        /*00a8*/ 	.byte	0x04, 0x11
        /*00aa*/ 	.short	(.L_49 - .L_48)
	.align		4
.L_48:
        /*00ac*/ 	.word	index@($__internal_0_$__cuda_sm20_div_s64)
        /*00b0*/ 	.word	0x00000020


	//----- nvinfo : EIATTR_FRAME_SIZE
	.align		4
.L_49:
        /*00b4*/ 	.byte	0x04, 0x11
        /*00b6*/ 	.short	(.L_51 - .L_50)
	.align		4
.L_50:
        /*00b8*/ 	.word	index@(_Z11run_momentsPfS_PiS0_P17curandStateXORWOW)
        /*00bc*/ 	.word	0x00000020


	//----- nvinfo : EIATTR_MIN_STACK_SIZE
	.align		4
.L_51:
        /*00c0*/ 	.byte	0x04, 0x12
        /*00c2*/ 	.short	(.L_53 - .L_52)
	.align		4
.L_52:
        /*00c4*/ 	.word	index@(_Z11run_momentsPfS_PiS0_P17curandStateXORWOW)
        /*00c8*/ 	.word	0x00000020


	//----- nvinfo : EIATTR_MIN_STACK_SIZE
	.align		4
.L_53:
        /*00cc*/ 	.byte	0x04, 0x12
        /*00ce*/ 	.short	(.L_55 - .L_54)
	.align		4
.L_54:
        /*00d0*/ 	.word	index@(_Z4foldPfS_)
        /*00d4*/ 	.word	0x00000000


	//----- nvinfo : EIATTR_MIN_STACK_SIZE
	.align		4
.L_55:
        /*00d8*/ 	.byte	0x04, 0x12
        /*00da*/ 	.short	(.L_57 - .L_56)
	.align		4
.L_56:
        /*00dc*/ 	.word	index@(_Z9init_dichPfPiS0_P17curandStateXORWOW)
        /*00e0*/ 	.word	0x00000000


	//----- nvinfo : EIATTR_MIN_STACK_SIZE
	.align		4
.L_57:
        /*00e4*/ 	.byte	0x04, 0x12
        /*00e6*/ 	.short	(.L_59 - .L_58)
	.align		4
.L_58:
        /*00e8*/ 	.word	index@(_Z12init_dev_rngPjP17curandStateXORWOW)
        /*00ec*/ 	.word	0x00000000
.L_59:


//--------------------- .nv.compat                --------------------------
	.section	.nv.compat,"",@"SHT_CUDA_COMPAT_INFO"
	.align	4
        /*0000*/ 	.byte	0x02, 0x09, 0x00, 0x00, 0x02, 0x02, 0x01, 0x00, 0x02, 0x05, 0x05, 0x00, 0x03, 0x07, 0x01, 0x01
        /*0010*/ 	.byte	0x02, 0x03, 0x00, 0x00, 0x02, 0x06, 0x01, 0x00, 0x04, 0x0b, 0x08, 0x00, 0x01, 0x00, 0x00, 0x00
        /*0020*/ 	.byte	0x00, 0x00, 0x00, 0x00


//--------------------- .nv.info._Z11run_momentsPfS_PiS0_P17curandStateXORWOW --------------------------
	.section	.nv.info._Z11run_momentsPfS_PiS0_P17curandStateXORWOW,"",@"SHT_CUDA_INFO"
	.sectionflags	@""
	.align	4


	//----- nvinfo : EIATTR_CUDA_API_VERSION
	.align		4
        /*0000*/ 	.byte	0x04, 0x37
        /*0002*/ 	.short	(.L_61 - .L_60)
.L_60:
        /*0004*/ 	.word	0x00000082


	//----- nvinfo : EIATTR_KPARAM_INFO
	.align		4
.L_61:
        /*0008*/ 	.byte	0x04, 0x17
        /*000a*/ 	.short	(.L_63 - .L_62)
.L_62:
        /*000c*/ 	.word	0x00000000
        /*0010*/ 	.short	0x0004
        /*0012*/ 	.short	0x0020
        /*0014*/ 	.byte	0x00, 0xf5, 0x21, 0x00


	//----- nvinfo : EIATTR_KPARAM_INFO
	.align		4
.L_63:
        /*0018*/ 	.byte	0x04, 0x17
        /*001a*/ 	.short	(.L_65 - .L_64)
.L_64:
        /*001c*/ 	.word	0x00000000
        /*0020*/ 	.short	0x0003
        /*0022*/ 	.short	0x0018
        /*0024*/ 	.byte	0x00, 0xf5, 0x21, 0x00


	//----- nvinfo : EIATTR_KPARAM_INFO
	.align		4
.L_65:
        /*0028*/ 	.byte	0x04, 0x17
        /*002a*/ 	.short	(.L_67 - .L_66)
.L_66:
        /*002c*/ 	.word	0x00000000
        /*0030*/ 	.short	0x0002
        /*0032*/ 	.short	0x0010
        /*0034*/ 	.byte	0x00, 0xf5, 0x21, 0x00


	//----- nvinfo : EIATTR_KPARAM_INFO
	.align		4
.L_67:
        /*0038*/ 	.byte	0x04, 0x17
        /*003a*/ 	.short	(.L_69 - .L_68)
.L_68:
        /*003c*/ 	.word	0x00000000
        /*0040*/ 	.short	0x0001
        /*0042*/ 	.short	0x0008
        /*0044*/ 	.byte	0x00, 0xf5, 0x21, 0x00


	//----- nvinfo : EIATTR_KPARAM_INFO
	.align		4
.L_69:
        /*0048*/ 	.byte	0x04, 0x17
        /*004a*/ 	.short	(.L_71 - .L_70)
.L_70:
        /*004c*/ 	.word	0x00000000
        /*0050*/ 	.short	0x0000
        /*0052*/ 	.short	0x0000
        /*0054*/ 	.byte	0x00, 0xf5, 0x21, 0x00


	//----- nvinfo : EIATTR_SPARSE_MMA_MASK
	.align		4
.L_71:
        /*0058*/ 	.byte	0x03, 0x50
        /*005a*/ 	.short	0x0000


	//----- nvinfo : EIATTR_MAXREG_COUNT
	.align		4
        /*005c*/ 	.byte	0x03, 0x1b
        /*005e*/ 	.short	0x00ff


	//----- nvinfo : EIATTR_MERCURY_ISA_VERSION
	.align		4
        /*0060*/ 	.byte	0x03, 0x5f
        /*0062*/ 	.short	0x0101


	//----- nvinfo : EIATTR_VRC_CTA_INIT_COUNT
	.align		4
        /*0064*/ 	.byte	0x02, 0x4a
	.zero		1
	.zero		1


	//----- nvinfo : EIATTR_EXIT_INSTR_OFFSETS
	.align		4
        /*0068*/ 	.byte	0x04, 0x1c
        /*006a*/ 	.short	(.L_73 - .L_72)


	//   ....[0]....
.L_72:
        /*006c*/ 	.word	0x000029c0


	//----- nvinfo : EIATTR_CRS_STACK_SIZE
	.align		4
.L_73:
        /*0070*/ 	.byte	0x04, 0x1e
        /*0072*/ 	.short	(.L_75 - .L_74)
.L_74:
        /*0074*/ 	.word	0x00000000


	//----- nvinfo : EIATTR_CBANK_PARAM_SIZE
	.align		4
.L_75:
        /*0078*/ 	.byte	0x03, 0x19
        /*007a*/ 	.short	0x0028


	//----- nvinfo : EIATTR_PARAM_CBANK
	.align		4
        /*007c*/ 	.byte	0x04, 0x0a
        /*007e*/ 	.short	(.L_77 - .L_76)
	.align		4
.L_76:
        /*0080*/ 	.word	index@(.nv.constant0._Z11run_momentsPfS_PiS0_P17curandStateXORWOW)
        /*0084*/ 	.short	0x0380
        /*0086*/ 	.short	0x0028


	//----- nvinfo : EIATTR_SW_WAR
	.align		4
.L_77:
        /*0088*/ 	.byte	0x04, 0x36
        /*008a*/ 	.short	(.L_79 - .L_78)
.L_78:
        /*008c*/ 	.word	0x00000008
.L_79:


//--------------------- .nv.info._Z4foldPfS_      --------------------------
	.section	.nv.info._Z4foldPfS_,"",@"SHT_CUDA_INFO"
	.sectionflags	@""
	.align	4


	//----- nvinfo : EIATTR_CUDA_API_VERSION
	.align		4
        /*0000*/ 	.byte	0x04, 0x37
        /*0002*/ 	.short	(.L_81 - .L_80)
.L_80:
        /*0004*/ 	.word	0x00000082


	//----- nvinfo : EIATTR_KPARAM_INFO
	.align		4
.L_81:
        /*0008*/ 	.byte	0x04, 0x17
        /*000a*/ 	.short	(.L_83 - .L_82)
.L_82:
        /*000c*/ 	.word	0x00000000
        /*0010*/ 	.short	0x0001
        /*0012*/ 	.short	0x0008
        /*0014*/ 	.byte	0x00, 0xf5, 0x21, 0x00


	//----- nvinfo : EIATTR_KPARAM_INFO
	.align		4
.L_83:
        /*0018*/ 	.byte	0x04, 0x17
        /*001a*/ 	.short	(.L_85 - .L_84)
.L_84:
        /*001c*/ 	.word	0x00000000
        /*0020*/ 	.short	0x0000
        /*0022*/ 	.short	0x0000
        /*0024*/ 	.byte	0x00, 0xf5, 0x21, 0x00


	//----- nvinfo : EIATTR_SPARSE_MMA_MASK
	.align		4
.L_85:
        /*0028*/ 	.byte	0x03, 0x50
        /*002a*/ 	.short	0x0000


	//----- nvinfo : EIATTR_MAXREG_COUNT
	.align		4
        /*002c*/ 	.byte	0x03, 0x1b
        /*002e*/ 	.short	0x00ff


	//----- nvinfo : EIATTR_MERCURY_ISA_VERSION
	.align		4
        /*0030*/ 	.byte	0x03, 0x5f
        /*0032*/ 	.short	0x0101


	//----- nvinfo : EIATTR_VRC_CTA_INIT_COUNT
	.align		4
        /*0034*/ 	.byte	0x02, 0x4a
	.zero		1
	.zero		1


	//----- nvinfo : EIATTR_EXIT_INSTR_OFFSETS
	.align		4
        /*0038*/ 	.byte	0x04, 0x1c
        /*003a*/ 	.short	(.L_87 - .L_86)


	//   ....[0]....
.L_86:
        /*003c*/ 	.word	0x00000130


	//----- nvinfo : EIATTR_CBANK_PARAM_SIZE
	.align		4
.L_87:
        /*0040*/ 	.byte	0x03, 0x19
        /*0042*/ 	.short	0x0010


	//----- nvinfo : EIATTR_PARAM_CBANK
	.align		4
        /*0044*/ 	.byte	0x04, 0x0a
        /*0046*/ 	.short	(.L_89 - .L_88)
	.align		4
.L_88:
        /*0048*/ 	.word	index@(.nv.constant0._Z4foldPfS_)
        /*004c*/ 	.short	0x0380
        /*004e*/ 	.short	0x0010


	//----- nvinfo : EIATTR_SW_WAR
	.align		4
.L_89:
        /*0050*/ 	.byte	0x04, 0x36
        /*0052*/ 	.short	(.L_91 - .L_90)
.L_90:
        /*0054*/ 	.word	0x00000008
.L_91:


//--------------------- .nv.info._Z9init_dichPfPiS0_P17curandStateXORWOW --------------------------
	.section	.nv.info._Z9init_dichPfPiS0_P17curandStateXORWOW,"",@"SHT_CUDA_INFO"
	.sectionflags	@""
	.align	4


	//----- nvinfo : EIATTR_CUDA_API_VERSION
	.align		4
        /*0000*/ 	.byte	0x04, 0x37
        /*0002*/ 	.short	(.L_93 - .L_92)
.L_92:
        /*0004*/ 	.word	0x00000082


	//----- nvinfo : EIATTR_KPARAM_INFO
	.align		4
.L_93:
        /*0008*/ 	.byte	0x04, 0x17
        /*000a*/ 	.short	(.L_95 - .L_94)
.L_94:
        /*000c*/ 	.word	0x00000000
        /*0010*/ 	.short	0x0003
        /*0012*/ 	.short	0x0018
        /*0014*/ 	.byte	0x00, 0xf5, 0x21, 0x00


	//----- nvinfo : EIATTR_KPARAM_INFO
	.align		4
.L_95:
        /*0018*/ 	.byte	0x04, 0x17
        /*001a*/ 	.short	(.L_97 - .L_96)
.L_96:
        /*001c*/ 	.word	0x00000000
        /*0020*/ 	.short	0x0002
        /*0022*/ 	.short	0x0010
        /*0024*/ 	.byte	0x00, 0xf5, 0x21, 0x00


	//----- nvinfo : EIATTR_KPARAM_INFO
	.align		4
.L_97:
        /*0028*/ 	.byte	0x04, 0x17
        /*002a*/ 	.short	(.L_99 - .L_98)
.L_98:
        /*002c*/ 	.word	0x00000000
        /*0030*/ 	.short	0x0001
        /*0032*/ 	.short	0x0008
        /*0034*/ 	.byte	0x00, 0xf5, 0x21, 0x00


	//----- nvinfo : EIATTR_KPARAM_INFO
	.align		4
.L_99:
        /*0038*/ 	.byte	0x04, 0x17
        /*003a*/ 	.short	(.L_101 - .L_100)
.L_100:
        /*003c*/ 	.word	0x00000000
        /*0040*/ 	.short	0x0000
        /*0042*/ 	.short	0x0000
        /*0044*/ 	.byte	0x00, 0xf5, 0x21, 0x00


	//----- nvinfo : EIATTR_SPARSE_MMA_MASK
	.align		4
.L_101:
        /*0048*/ 	.byte	0x03, 0x50
        /*004a*/ 	.short	0x0000


	//----- nvinfo : EIATTR_MAXREG_COUNT
	.align		4
        /*004c*/ 	.byte	0x03, 0x1b
        /*004e*/ 	.short	0x00ff


	//----- nvinfo : EIATTR_MERCURY_ISA_VERSION
	.align		4
        /*0050*/ 	.byte	0x03, 0x5f
        /*0052*/ 	.short	0x0101


	//----- nvinfo : EIATTR_VRC_CTA_INIT_COUNT
	.align		4
        /*0054*/ 	.byte	0x02, 0x4a
	.zero		1
	.zero		1


	//----- nvinfo : EIATTR_EXIT_INSTR_OFFSETS
	.align		4
        /*0058*/ 	.byte	0x04, 0x1c
        /*005a*/ 	.short	(.L_103 - .L_102)


	//   ....[0]....
.L_102:
        /*005c*/ 	.word	0x00001120


	//----- nvinfo : EIATTR_CRS_STACK_SIZE
	.align		4
.L_103:
        /*0060*/ 	.byte	0x04, 0x1e
        /*0062*/ 	.short	(.L_105 - .L_104)
.L_104:
        /*0064*/ 	.word	0x00000000


	//----- nvinfo : EIATTR_CBANK_PARAM_SIZE
	.align		4
.L_105:
        /*0068*/ 	.byte	0x03, 0x19
        /*006a*/ 	.short	0x0020


	//----- nvinfo : EIATTR_PARAM_CBANK
	.align		4
        /*006c*/ 	.byte	0x04, 0x0a
        /*006e*/ 	.short	(.L_107 - .L_106)
	.align		4
.L_106:
        /*0070*/ 	.word	index@(.nv.constant0._Z9init_dichPfPiS0_P17curandStateXORWOW)
        /*0074*/ 	.short	0x0380
        /*0076*/ 	.short	0x0020


	//----- nvinfo : EIATTR_SW_WAR
	.align		4
.L_107:
        /*0078*/ 	.byte	0x04, 0x36
        /*007a*/ 	.short	(.L_109 - .L_108)
.L_108:
        /*007c*/ 	.word	0x00000008
.L_109:


//--------------------- .nv.info._Z12init_dev_rngPjP17curandStateXORWOW --------------------------
	.section	.nv.info._Z12init_dev_rngPjP17curandStateXORWOW,"",@"SHT_CUDA_INFO"
	.sectionflags	@""
	.align	4


	//----- nvinfo : EIATTR_CUDA_API_VERSION
	.align		4
        /*0000*/ 	.byte	0x04, 0x37
        /*0002*/ 	.short	(.L_111 - .L_110)
.L_110:
        /*0004*/ 	.word	0x00000082


	//----- nvinfo : EIATTR_KPARAM_INFO
	.align		4
.L_111:
        /*0008*/ 	.byte	0x04, 0x17
        /*000a*/ 	.short	(.L_113 - .L_112)
.L_112:
        /*000c*/ 	.word	0x00000000
        /*0010*/ 	.short	0x0001
        /*0012*/ 	.short	0x0008
        /*0014*/ 	.byte	0x00, 0xf5, 0x21, 0x00


	//----- nvinfo : EIATTR_KPARAM_INFO
	.align		4
.L_113:
        /*0018*/ 	.byte	0x04, 0x17
        /*001a*/ 	.short	(.L_115 - .L_114)
.L_114:
        /*001c*/ 	.word	0x00000000
        /*0020*/ 	.short	0x0000
        /*0022*/ 	.short	0x0000
        /*0024*/ 	.byte	0x00, 0xf5, 0x21, 0x00


	//----- nvinfo : EIATTR_SPARSE_MMA_MASK
	.align		4
.L_115:
        /*0028*/ 	.byte	0x03, 0x50
        /*002a*/ 	.short	0x0000


	//----- nvinfo : EIATTR_MAXREG_COUNT
	.align		4
        /*002c*/ 	.byte	0x03, 0x1b
        /*002e*/ 	.short	0x00ff


	//----- nvinfo : EIATTR_MERCURY_ISA_VERSION
	.align		4
        /*0030*/ 	.byte	0x03, 0x5f
        /*0032*/ 	.short	0x0101


	//----- nvinfo : EIATTR_VRC_CTA_INIT_COUNT
	.align		4
        /*0034*/ 	.byte	0x02, 0x4a
	.zero		1
	.zero		1


	//----- nvinfo : EIATTR_EXIT_INSTR_OFFSETS
	.align		4
        /*0038*/ 	.byte	0x04, 0x1c
        /*003a*/ 	.short	(.L_117 - .L_116)


	//   ....[0]....
.L_116:
        /*003c*/ 	.word	0x00000190


	//----- nvinfo : EIATTR_CBANK_PARAM_SIZE
	.align		4
.L_117:
        /*0040*/ 	.byte	0x03, 0x19
        /*0042*/ 	.short	0x0010


	//----- nvinfo : EIATTR_PARAM_CBANK
	.align		4
        /*0044*/ 	.byte	0x04, 0x0a
        /*0046*/ 	.short	(.L_119 - .L_118)
	.align		4
.L_118:
        /*0048*/ 	.word	index@(.nv.constant0._Z12init_dev_rngPjP17curandStateXORWOW)
        /*004c*/ 	.short	0x0380
        /*004e*/ 	.short	0x0010


	//----- nvinfo : EIATTR_SW_WAR
	.align		4
.L_119:
        /*0050*/ 	.byte	0x04, 0x36
        /*0052*/ 	.short	(.L_121 - .L_120)
.L_120:
        /*0054*/ 	.word	0x00000008
.L_121:


//--------------------- .nv.callgraph             --------------------------
	.section	.nv.callgraph,"",@"SHT_CUDA_CALLGRAPH"
	.align	4
	.sectionentsize	8
	.align		4
        /*0000*/ 	.word	0x00000000
	.align		4
        /*0004*/ 	.word	0xffffffff
	.align		4
        /*0008*/ 	.word	0x00000000
	.align		4
        /*000c*/ 	.word	0xfffffffe
	.align		4
        /*0010*/ 	.word	0x00000000
	.align		4
        /*0014*/ 	.word	0xfffffffd
	.align		4
        /*0018*/ 	.word	0x00000000
	.align		4
        /*001c*/ 	.word	0xfffffffc


//--------------------- .nv.constant4             --------------------------
	.section	.nv.constant4,"a",@progbits
	.align	8
	.align		8
.nv.constant4:
        /*0000*/ 	.dword	precalc_xorwow_matrix
	.align		8
        /*0008*/ 	.dword	precalc_xorwow_offset_matrix
	.align		8
        /*0010*/ 	.dword	mrg32k3aM1
	.align		8
        /*0018*/ 	.dword	mrg32k3aM2
	.align		8
        /*0020*/ 	.dword	mrg32k3aM1SubSeq
	.align		8
        /*0028*/ 	.dword	mrg32k3aM2SubSeq
	.align		8
        /*0030*/ 	.dword	mrg32k3aM1Seq
	.align		8
        /*0038*/ 	.dword	mrg32k3aM2Seq
	.align		8
        /*0040*/ 	.dword	__cudart_i2opi_f


//--------------------- .nv.constant3             --------------------------
	.section	.nv.constant3,"a",@progbits
	.align	8
.nv.constant3:
	.type		__cr_lgamma_table,@object
	.size		__cr_lgamma_table,(d_fa - __cr_lgamma_table)
__cr_lgamma_table:
        /*0000*/ 	.byte	0x00, 0x00, 0x00, 0x00, 0x00, 0x00, 0x00, 0x00, 0x00, 0x00, 0x00, 0x00, 0x00, 0x00, 0x00, 0x00
        /*0010*/ 	.byte	0xef, 0x39, 0xfa, 0xfe, 0x42, 0x2e, 0xe6, 0x3f, 0x02, 0x20, 0x2a, 0xfa, 0x0b, 0xab, 0xfc, 0x3f
        /*0020*/ 	.byte	0xf9, 0x2c, 0x92, 0x7c, 0xa7, 0x6c, 0x09, 0x40, 0xc9, 0x79, 0x44, 0x3c, 0x64, 0x26, 0x13, 0x40
        /*0030*/ 	.byte	0xca, 0x01, 0xcf, 0x3a, 0x27, 0x51, 0x1a, 0x40, 0x30, 0xcc, 0x2d, 0xf3, 0xe1, 0x0c, 0x21, 0x40
        /*0040*/ 	.byte	0x0d, 0xb7, 0xfc, 0x82, 0x8e, 0x35, 0x25, 0x40
	.type		d_fa,@object
	.size		d_fa,(d_fb - d_fa)
d_fa:
	.zero		4
	.type		d_fb,@object
	.size		d_fb,(d_mua - d_fb)
d_fb:
	.zero		4
	.type		d_mua,@object
	.size		d_mua,(d_mub - d_mua)
d_mua:
	.zero		4
	.type		d_mub,@object
	.size		d_mub,(d_comp - d_mub)
d_mub:
	.zero		4
	.type		d_comp,@object
	.size		d_comp,(d_spp - d_comp)
d_comp:
	.zero		4
	.type		d_spp,@object
	.size		d_spp,(d_samples - d_spp)
d_spp:
	.zero		4
	.type		d_samples,@object
	.size		d_samples,(.L_15 - d_samples)
d_samples:
	.zero		4
.L_15:
	.zero		4
	.type		d_paths,@object
	.size		d_paths,(d_domainx - d_paths)
d_paths:
	.zero		8
	.type		d_domainx,@object
	.size		d_domainx,(.L_17 - d_domainx)
d_domainx:
	.zero		1
.L_17:
	.zero		3
	.type		d_points,@object
	.size		d_points,(.L_18 - d_points)
d_points:
	.zero		4
.L_18:


//--------------------- .text._Z11run_momentsPfS_PiS0_P17curandStateXORWOW --------------------------
	.section	.text._Z11run_momentsPfS_PiS0_P17curandStateXORWOW,"ax",@progbits
	.align	128
        .global         _Z11run_momentsPfS_PiS0_P17curandStateXORWOW
        .type           _Z11run_momentsPfS_PiS0_P17curandStateXORWOW,@function
        .size           _Z11run_momentsPfS_PiS0_P17curandStateXORWOW,(.L_x_108 - _Z11run_momentsPfS_PiS0_P17curandStateXORWOW)
        .other          _Z11run_momentsPfS_PiS0_P17curandStateXORWOW,@"STO_CUDA_ENTRY STV_DEFAULT"
_Z11run_momentsPfS_PiS0_P17curandStateXORWOW:
.text._Z11run_momentsPfS_PiS0_P17curandStateXORWOW:
[----:B------:R-:W0:Y:S01]  /*0000*/  LDC R1, c[0x0][0x37c] ;  /* 0x0000df00ff017b82 */ /* 0x000e220000000800 */
[----:B------:R-:W1:Y:S07]  /*0010*/  S2R R3, SR_TID.X ;  /* 0x0000000000037919 */ /* 0x000e6e0000002100 */
[----:B------:R-:W1:Y:S01]  /*0020*/  S2UR UR4, SR_CTAID.X ;  /* 0x00000000000479c3 */ /* 0x000e620000002500 */
[----:B------:R-:W2:Y:S01]  /*0030*/  LDCU.64 UR8, c[0x0][0x358] ;  /* 0x00006b00ff0877ac */ /* 0x000ea20008000a00 */
[----:B0-----:R-:W-:Y:S01]  /*0040*/  VIADD R1, R1, 0xffffffe0 ;  /* 0xffffffe001017836 */ /* 0x001fe20000000000 */
[----:B------:R-:W0:Y:S05]  /*0050*/  LDCU.64 UR6, c[0x3][0x48] ;  /* 0x00c00900ff0677ac */ /* 0x000e2a0008000a00 */
[----:B------:R-:W1:Y:S01]  /*0060*/  LDC R34, c[0x0][0x360] ;  /* 0x0000d800ff227b82 */ /* 0x000e620000000800 */
[----:B------:R-:W3:Y:S07]  /*0070*/  LDCU.64 UR10, c[0x3][0x50] ;  /* 0x00c00a00ff0a77ac */ /* 0x000eee0008000a00 */
[----:B------:R-:W4:Y:S08]  /*0080*/  LDC.64 R14, c[0x0][0x380] ;  /* 0x0000e000ff0e7b82 */ /* 0x000f300000000a00 */
[----:B------:R-:W0:Y:S08]  /*0090*/  LDC.64 R16, c[0x0][0x390] ;  /* 0x0000e400ff107b82 */ /* 0x000e300000000a00 */
[----:B------:R-:W3:Y:S01]  /*00a0*/  LDC.64 R18, c[0x0][0x398] ;  /* 0x0000e600ff127b82 */ /* 0x000ee20000000a00 */
[----:B-1----:R-:W-:Y:S01]  /*00b0*/  IMAD R34, R34, UR4, R3 ;  /* 0x0000000422227c24 */ /* 0x002fe2000f8e0203 */
[----:B------:R-:W1:Y:S06]  /*00c0*/  LDCU UR4, c[0x3][0x6c] ;  /* 0x00c00d80ff0477ac */ /* 0x000e6c0008000800 */
[----:B------:R-:W1:Y:S01]  /*00d0*/  LDC.64 R20, c[0x0][0x3a0] ;  /* 0x0000e800ff147b82 */ /* 0x000e620000000a00 */
[----:B----4-:R-:W-:-:S05]  /*00e0*/  IMAD.WIDE.U32 R14, R34, 0x4, R14 ;  /* 0x00000004220e7825 */ /* 0x010fca00078e000e */
[----:B--2---:R2:W5:Y:S01]  /*00f0*/  LDG.E R2, desc[UR8][R14.64] ;  /* 0x000000080e027981 */ /* 0x004562000c1e1900 */
[----:B0-----:R-:W-:-:S05]  /*0100*/  IMAD.WIDE.U32 R16, R34, 0x4, R16 ;  /* 0x0000000422107825 */ /* 0x001fca00078e0010 */
[----:B------:R2:W5:Y:S01]  /*0110*/  LDG.E R3, desc[UR8][R16.64] ;  /* 0x0000000810037981 */ /* 0x000562000c1e1900 */
[----:B---3--:R-:W-:-:S05]  /*0120*/  IMAD.WIDE.U32 R18, R34, 0x4, R18 ;  /* 0x0000000422127825 */ /* 0x008fca00078e0012 */
[----:B------:R2:W5:Y:S01]  /*0130*/  LDG.E R4, desc[UR8][R18.64] ;  /* 0x0000000812047981 */ /* 0x000562000c1e1900 */
[----:B-1----:R-:W-:-:S05]  /*0140*/  IMAD.WIDE.U32 R20, R34, 0x30, R20 ;  /* 0x0000003022147825 */ /* 0x002fca00078e0014 */
[----:B------:R2:W5:Y:S04]  /*0150*/  LDG.E R5, desc[UR8][R20.64+0x20] ;  /* 0x0000200814057981 */ /* 0x000568000c1e1900 */
[----:B------:R2:W5:Y:S04]  /*0160*/  LDG.E.64 R22, desc[UR8][R20.64+0x28] ;  /* 0x0000280814167981 */ /* 0x000568000c1e1b00 */
[----:B------:R2:W5:Y:S04]  /*0170*/  LDG.E.64 R24, desc[UR8][R20.64] ;  /* 0x0000000814187981 */ /* 0x000568000c1e1b00 */
[----:B------:R2:W5:Y:S04]  /*0180*/  LDG.E.64 R26, desc[UR8][R20.64+0x8] ;  /* 0x00000808141a7981 */ /* 0x000568000c1e1b00 */
[----:B------:R2:W5:Y:S04]  /*0190*/  LDG.E.64 R28, desc[UR8][R20.64+0x10] ;  /* 0x00001008141c7981 */ /* 0x000568000c1e1b00 */
[----:B------:R2:W5:Y:S01]  /*01a0*/  LDG.E.64 R30, desc[UR8][R20.64+0x18] ;  /* 0x00001808141e7981 */ /* 0x000562000c1e1b00 */
[----:B------:R-:W-:Y:S01]  /*01b0*/  UISETP.NE.U32.AND UP0, UPT, UR4, URZ, UPT ;  /* 0x000000ff0400728c */ /* 0x000fe2000bf05070 */
[----:B------:R-:W-:Y:S01]  /*01c0*/  IMAD.U32 R6, RZ, RZ, UR6 ;  /* 0x00000006ff067e24 */ /* 0x000fe2000f8e00ff */
[----:B------:R-:W-:Y:S01]  /*01d0*/  MOV R8, UR10 ;  /* 0x0000000a00087c02 */ /* 0x000fe20008000f00 */
[----:B------:R-:W-:-:S02]  /*01e0*/  IMAD.U32 R7, RZ, RZ, UR7 ;  /* 0x00000007ff077e24 */ /* 0x000fc4000f8e00ff */
[----:B------:R-:W-:-:S04]  /*01f0*/  IMAD.U32 R9, RZ, RZ, UR11 ;  /* 0x0000000bff097e24 */ /* 0x000fc8000f8e00ff */
[----:B--2---:R-:W-:Y:S05]  /*0200*/  BRA.U UP0, `(.L_x_0) ;  /* 0x0000000100547547 */ /* 0x004fea000b800000 */
[----:B------:R-:W0:Y:S01]  /*0210*/  LDCU UR4, c[0x3][0x68] ;  /* 0x00c00d00ff0477ac */ /* 0x000e220008000800 */
[----:B------:R-:W-:Y:S01]  /*0220*/  HFMA2 R33, -RZ, RZ, 0, 0 ;  /* 0x00000000ff217431 */ /* 0x000fe200000001ff */
[----:B0-----:R-:W0:Y:S01]  /*0230*/  I2F.U32.RP R0, UR4 ;  /* 0x0000000400007d06 */ /* 0x001e220008209000 */
[----:B------:R-:W-:-:S07]  /*0240*/  ISETP.NE.U32.AND P2, PT, RZ, UR4, PT ;  /* 0x00000004ff007c0c */ /* 0x000fce000bf45070 */
[----:B0-----:R-:W0:Y:S02]  /*0250*/  MUFU.RCP R0, R0 ;  /* 0x0000000000007308 */ /* 0x001e240000001000 */
[----:B0-----:R-:W-:-:S06]  /*0260*/  VIADD R10, R0, 0xffffffe ;  /* 0x0ffffffe000a7836 */ /* 0x001fcc0000000000 */
[----:B------:R0:W1:Y:S02]  /*0270*/  F2I.FTZ.U32.TRUNC.NTZ R11, R10 ;  /* 0x0000000a000b7305 */ /* 0x000064000021f000 */
[----:B0-----:R-:W-:Y:S01]  /*0280*/  IMAD.MOV.U32 R10, RZ, RZ, RZ ;  /* 0x000000ffff0a7224 */ /* 0x001fe200078e00ff */
[----:B-1----:R-:W-:-:S05]  /*0290*/  IADD3 R13, PT, PT, RZ, -R11, RZ ;  /* 0x8000000bff0d7210 */ /* 0x002fca0007ffe0ff */
[----:B------:R-:W-:-:S04]  /*02a0*/  IMAD R13, R13, UR4, RZ ;  /* 0x000000040d0d7c24 */ /* 0x000fc8000f8e02ff */
[----:B------:R-:W-:-:S06]  /*02b0*/  IMAD.HI.U32 R11, R11, R13, R10 ;  /* 0x0000000d0b0b7227 */ /* 0x000fcc00078e000a */
[----:B------:R-:W-:-:S04]  /*02c0*/  IMAD.HI.U32 R32, R11, R34, RZ ;  /* 0x000000220b207227 */ /* 0x000fc800078e00ff */
[----:B------:R-:W-:-:S04]  /*02d0*/  IMAD.MOV R11, RZ, RZ, -R32 ;  /* 0x000000ffff0b7224 */ /* 0x000fc800078e0a20 */
[----:B------:R-:W-:-:S05]  /*02e0*/  IMAD R34, R11, UR4, R34 ;  /* 0x000000040b227c24 */ /* 0x000fca000f8e0222 */
[----:B------:R-:W-:-:S13]  /*02f0*/  ISETP.GE.U32.AND P0, PT, R34, UR4, PT ;  /* 0x0000000422007c0c */ /* 0x000fda000bf06070 */
[----:B------:R-:W-:Y:S01]  /*0300*/  @P0 IADD3 R34, PT, PT, R34, -UR4, RZ ;  /* 0x8000000422220c10 */ /* 0x000fe2000fffe0ff */
[----:B------:R-:W-:-:S03]  /*0310*/  @P0 VIADD R32, R32, 0x1 ;  /* 0x0000000120200836 */ /* 0x000fc60000000000 */
[----:B------:R-:W-:-:S13]  /*0320*/  ISETP.GE.U32.AND P1, PT, R34, UR4, PT ;  /* 0x0000000422007c0c */ /* 0x000fda000bf26070 */
[----:B------:R-:W-:Y:S01]  /*0330*/  @P1 VIADD R32, R32, 0x1 ;  /* 0x0000000120201836 */ /* 0x000fe20000000000 */
[----:B------:R-:W-:Y:S01]  /*0340*/  @!P2 LOP3.LUT R32, RZ, UR4, RZ, 0x33, !PT ;  /* 0x00000004ff20ac12 */ /* 0x000fe2000f8e33ff */
[----:B------:R-:W-:Y:S06]  /*0350*/  BRA `(.L_x_1) ;  /* 0x0000000000087947 */ /* 0x000fec0003800000 */
.L_x_0:
[----:B------:R-:W-:-:S07]  /*0360*/  MOV R0, 0x380 ;  /* 0x0000038000007802 */ /* 0x000fce0000000f00 */
[----:B-----5:R-:W-:Y:S05]  /*0370*/  CALL.REL.NOINC `($__internal_0_$__cuda_sm20_div_s64) ;  /* 0x0000002400947944 */ /* 0x020fea0003c00000 */
.L_x_1:
[----:B------:R-:W0:Y:S01]  /*0380*/  LDCU UR7, c[0x3][0x74] ;  /* 0x00c00e80ff0777ac */ /* 0x000e220008000800 */
[----:B------:R-:W-:Y:S01]  /*0390*/  BSSY.RECONVERGENT B0, `(.L_x_2) ;  /* 0x000001d000007945 */ /* 0x000fe20003800200 */
[----:B0-----:R-:W-:-:S06]  /*03a0*/  USHF.R.S32.HI UR6, URZ, 0x1f, UR7 ;  /* 0x0000001fff067899 */ /* 0x001fcc0008011407 */
[----:B------:R-:W-:-:S04]  /*03b0*/  LOP3.LUT R0, R33, UR6, RZ, 0xfc, !PT ;  /* 0x0000000621007c12 */ /* 0x000fc8000f8efcff */
[----:B------:R-:W-:-:S13]  /*03c0*/  ISETP.NE.U32.AND P0, PT, R0, RZ, PT ;  /* 0x000000ff0000720c */ /* 0x000fda0003f05070 */
[----:B------:R-:W-:Y:S05]  /*03d0*/  @P0 BRA `(.L_x_3) ;  /* 0x0000000000500947 */ /* 0x000fea0003800000 */
[----:B------:R-:W0:Y:S01]  /*03e0*/  I2F.U32.RP R0, UR7 ;  /* 0x0000000700007d06 */ /* 0x000e220008209000 */
[----:B------:R-:W-:-:S07]  /*03f0*/  ISETP.NE.U32.AND P1, PT, RZ, UR7, PT ;  /* 0x00000007ff007c0c */ /* 0x000fce000bf25070 */
[----:B0-----:R-:W0:Y:S02]  /*0400*/  MUFU.RCP R0, R0 ;  /* 0x0000000000007308 */ /* 0x001e240000001000 */
[----:B0-----:R-:W-:-:S06]  /*0410*/  VIADD R10, R0, 0xffffffe ;  /* 0x0ffffffe000a7836 */ /* 0x001fcc0000000000 */
[----:B------:R0:W1:Y:S02]  /*0420*/  F2I.FTZ.U32.TRUNC.NTZ R11, R10 ;  /* 0x0000000a000b7305 */ /* 0x000064000021f000 */
[----:B0-----:R-:W-:Y:S01]  /*0430*/  MOV R10, RZ ;  /* 0x000000ff000a7202 */ /* 0x001fe20000000f00 */
[----:B-1----:R-:W-:-:S04]  /*0440*/  IMAD.MOV R13, RZ, RZ, -R11 ;  /* 0x000000ffff0d7224 */ /* 0x002fc800078e0a0b */
[----:B------:R-:W-:-:S04]  /*0450*/  IMAD R13, R13, UR7, RZ ;  /* 0x000000070d0d7c24 */ /* 0x000fc8000f8e02ff */
[----:B------:R-:W-:-:S06]  /*0460*/  IMAD.HI.U32 R11, R11, R13, R10 ;  /* 0x0000000d0b0b7227 */ /* 0x000fcc00078e000a */
[----:B------:R-:W-:-:S04]  /*0470*/  IMAD.HI.U32 R11, R11, R32, RZ ;  /* 0x000000200b0b7227 */ /* 0x000fc800078e00ff */
[----:B------:R-:W-:-:S04]  /*0480*/  IMAD.MOV R11, RZ, RZ, -R11 ;  /* 0x000000ffff0b7224 */ /* 0x000fc800078e0a0b */
[----:B------:R-:W-:Y:S02]  /*0490*/  IMAD R32, R11, UR7, R32 ;  /* 0x000000070b207c24 */ /* 0x000fe4000f8e0220 */
[----:B------:R-:W-:-:S03]  /*04a0*/  IMAD.MOV.U32 R11, RZ, RZ, RZ ;  /* 0x000000ffff0b7224 */ /* 0x000fc600078e00ff */
[----:B------:R-:W-:-:S13]  /*04b0*/  ISETP.GE.U32.AND P0, PT, R32, UR7, PT ;  /* 0x0000000720007c0c */ /* 0x000fda000bf06070 */
[----:B------:R-:W-:-:S05]  /*04c0*/  @P0 VIADD R32, R32, -UR7 ;  /* 0x8000000720200c36 */ /* 0x000fca0008000000 */
[----:B------:R-:W-:-:S13]  /*04d0*/  ISETP.GE.U32.AND P0, PT, R32, UR7, PT ;  /* 0x0000000720007c0c */ /* 0x000fda000bf06070 */
[----:B------:R-:W-:Y:S02]  /*04e0*/  @P0 IADD3 R32, PT, PT, R32, -UR7, RZ ;  /* 0x8000000720200c10 */ /* 0x000fe4000fffe0ff */
[----:B------:R-:W-:-:S05]  /*04f0*/  @!P1 LOP3.LUT R32, RZ, UR7, RZ, 0x33, !PT ;  /* 0x00000007ff209c12 */ /* 0x000fca000f8e33ff */
[----:B------:R-:W-:Y:S01]  /*0500*/  IMAD.MOV.U32 R10, RZ, RZ, R32 ;  /* 0x000000ffff0a7224 */ /* 0x000fe200078e0020 */
[----:B------:R-:W-:Y:S06]  /*0510*/  BRA `(.L_x_4) ;  /* 0x0000000000107947 */ /* 0x000fec0003800000 */
.L_x_3:
[----:B------:R-:W-:-:S07]  /*0520*/  MOV R0, 0x540 ;  /* 0x0000054000007802 */ /* 0x000fce0000000f00 */
[----:B-----5:R-:W-:Y:S05]  /*0530*/  CALL.REL.NOINC `($__internal_2_$__cuda_sm20_rem_s64) ;  /* 0x0000002c00287944 */ /* 0x020fea0003c00000 */
[----:B------:R-:W-:Y:S01]  /*0540*/  MOV R10, R12 ;  /* 0x0000000c000a7202 */ /* 0x000fe20000000f00 */
[----:B------:R-:W-:-:S07]  /*0550*/  IMAD.MOV.U32 R11, RZ, RZ, R13 ;  /* 0x000000ffff0b7224 */ /* 0x000fce00078e000d */
.L_x_4:
[----:B------:R-:W-:Y:S05]  /*0560*/  BSYNC.RECONVERGENT B0 ;  /* 0x0000000000007941 */ /* 0x000fea0003800200 */
.L_x_2:
[----:B------:R-:W0:Y:S02]  /*0570*/  LDCU.64 UR4, c[0x0][0x388] ;  /* 0x00007100ff0477ac */ /* 0x000e240008000a00 */
[C---:B0-----:R-:W-:Y:S01]  /*0580*/  LEA R12, P0, R10.reuse, UR4, 0x2 ;  /* 0x000000040a0c7c11 */ /* 0x041fe2000f8010ff */
[----:B------:R-:W0:Y:S03]  /*0590*/  LDCU.U8 UR4, c[0x3][0x70] ;  /* 0x00c00e00ff0477ac */ /* 0x000e260008000000 */
[----:B------:R-:W-:-:S05]  /*05a0*/  LEA.HI.X R13, R10, UR5, R11, 0x2, P0 ;  /* 0x000000050a0d7c11 */ /* 0x000fca00080f140b */
[----:B------:R1:W5:Y:S01]  /*05b0*/  LDG.E R10, desc[UR8][R12.64] ;  /* 0x000000080c0a7981 */ /* 0x000362000c1e1900 */
[----:B0-----:R-:W-:-:S04]  /*05c0*/  UPRMT UR4, UR4, 0x9910, URZ ;  /* 0x0000991004047896 */ /* 0x001fc800080000ff */
[----:B------:R-:W-:-:S09]  /*05d0*/  UISETP.GT.AND UP0, UPT, UR4, 0x6c, UPT ;  /* 0x0000006c0400788c */ /* 0x000fd2000bf04270 */
[----:B-1----:R-:W-:Y:S05]  /*05e0*/  BRA.U UP0, `(.L_x_5) ;  /* 0x0000000100c87547 */ /* 0x002fea000b800000 */
[----:B------:R-:W-:-:S09]  /*05f0*/  UISETP.NE.AND UP0, UPT, UR4, 0x61, UPT ;  /* 0x000000610400788c */ /* 0x000fd2000bf05270 */
[----:B------:R-:W-:Y:S05]  /*0600*/  BRA.U !UP0, `(.L_x_6) ;  /* 0x0000000108647547 */ /* 0x000fea000b800000 */
[----:B------:R-:W-:-:S09]  /*0610*/  UISETP.NE.AND UP0, UPT, UR4, 0x62, UPT ;  /* 0x000000620400788c */ /* 0x000fd2000bf05270 */
[----:B------:R-:W-:Y:S05]  /*0620*/  BRA.U UP0, `(.L_x_7) ;  /* 0x00000005007c7547 */ /* 0x000fea000b800000 */
[----:B------:R-:W0:Y:S01]  /*0630*/  LDCU UR4, c[0x3][0x58] ;  /* 0x00c00b00ff0477ac */ /* 0x000e220008000800 */
[----:B-----5:R-:W-:Y:S01]  /*0640*/  IMAD.MOV.U32 R7, RZ, RZ, R10 ;  /* 0x000000ffff077224 */ /* 0x020fe200078e000a */
[----:B0-----:R-:W-:-:S09]  /*0650*/  UISETP.NE.AND UP0, UPT, UR4, 0x1, UPT ;  /* 0x000000010400788c */ /* 0x001fd2000bf05270 */
[----:B------:R-:W-:Y:S05]  /*0660*/  BRA.U UP0, `(.L_x_7) ;  /* 0x00000005006c7547 */ /* 0x000fea000b800000 */
[----:B------:R-:W0:Y:S01]  /*0670*/  LDC.64 R12, c[0x3][0x50] ;  /* 0x00c01400ff0c7b82 */ /* 0x000e220000000a00 */
[----:B------:R-:W-:Y:S01]  /*0680*/  BSSY.RECONVERGENT B0, `(.L_x_8) ;  /* 0x000000f000007945 */ /* 0x000fe20003800200 */
[----:B0-----:R-:W0:Y:S01]  /*0690*/  MUFU.RCP R6, R13 ;  /* 0x0000000d00067308 */ /* 0x001e220000001000 */
[----:B------:R-:W-:-:S07]  /*06a0*/  FMUL R0, R10, -R12 ;  /* 0x8000000c0a007220 */ /* 0x000fce0000400000 */
[----:B------:R-:W1:Y:S01]  /*06b0*/  FCHK P0, R0, R13 ;  /* 0x0000000d00007302 */ /* 0x000e620000000000 */
[----:B0-----:R-:W-:-:S04]  /*06c0*/  FFMA R7, R6, -R13, 1 ;  /* 0x3f80000006077423 */ /* 0x001fc8000000080d */
[----:B------:R-:W-:-:S04]  /*06d0*/  FFMA R7, R6, R7, R6 ;  /* 0x0000000706077223 */ /* 0x000fc80000000006 */
[----:B------:R-:W-:-:S04]  /*06e0*/  FFMA R6, R0, R7, RZ ;  /* 0x0000000700067223 */ /* 0x000fc800000000ff */
[----:B------:R-:W-:-:S04]  /*06f0*/  FFMA R11, R6, -R13, R0 ;  /* 0x8000000d060b7223 */ /* 0x000fc80000000000 */
[----:B------:R-:W-:Y:S01]  /*0700*/  FFMA R6, R7, R11, R6 ;  /* 0x0000000b07067223 */ /* 0x000fe20000000006 */
[----:B-1----:R-:W-:Y:S06]  /*0710*/  @!P0 BRA `(.L_x_9) ;  /* 0x0000000000148947 */ /* 0x002fec0003800000 */
[----:B------:R-:W0:Y:S01]  /*0720*/  LDCU UR4, c[0x3][0x54] ;  /* 0x00c00a80ff0477ac */ /* 0x000e220008000800 */
[----:B------:R-:W-:Y:S02]  /*0730*/  MOV R36, 0x760 ;  /* 0x0000076000247802 */ /* 0x000fe40000000f00 */
[----:B0-----:R-:W-:-:S07]  /*0740*/  MOV R33, UR4 ;  /* 0x0000000400217c02 */ /* 0x001fce0008000f00 */
[----:B------:R-:W-:Y:S05]  /*0750*/  CALL.REL.NOINC `($__internal_3_$__cuda_sm3x_div_rn_noftz_f32_slowpath) ;  /* 0x0000002c00dc7944 */ /* 0x000fea0003c00000 */
[----:B------:R-:W-:-:S07]  /*0760*/  IMAD.MOV.U32 R6, RZ, RZ, R0 ;  /* 0x000000ffff067224 */ /* 0x000fce00078e0000 */
.L_x_9:
[----:B------:R-:W-:Y:S05]  /*0770*/  BSYNC.RECONVERGENT B0 ;  /* 0x0000000000007941 */ /* 0x000fea0003800200 */
.L_x_8:
[----:B------:R-:W-:Y:S01]  /*0780*/  IMAD.MOV.U32 R7, RZ, RZ, R10 ;  /* 0x000000ffff077224 */ /* 0x000fe200078e000a */
[----:B------:R-:W-:Y:S06]  /*0790*/  BRA `(.L_x_7) ;  /* 0x0000000400207947 */ /* 0x000fec0003800000 */
.L_x_6:
[----:B------:R-:W0:Y:S01]  /*07a0*/  LDCU UR4, c[0x3][0x58] ;  /* 0x00c00b00ff0477ac */ /* 0x000e220008000800 */
[----:B-----5:R-:W-:Y:S01]  /*07b0*/  MOV R6, R10 ;  /* 0x0000000a00067202 */ /* 0x020fe20000000f00 */
        /* <DEDUP_REMOVED lines=14> */
[----:B------:R-:W-:Y:S01]  /*08a0*/  MOV R36, 0x8d0 ;  /* 0x000008d000247802 */ /* 0x000fe20000000f00 */
[----:B0-----:R-:W-:-:S07]  /*08b0*/  IMAD.U32 R33, RZ, RZ, UR4 ;  /* 0x00000004ff217e24 */ /* 0x001fce000f8e00ff */
[----:B------:R-:W-:Y:S05]  /*08c0*/  CALL.REL.NOINC `($__internal_3_$__cuda_sm3x_div_rn_noftz_f32_slowpath) ;  /* 0x0000002c00807944 */ /* 0x000fea0003c00000 */
[----:B------:R-:W-:-:S07]  /*08d0*/  IMAD.MOV.U32 R7, RZ, RZ, R0 ;  /* 0x000000ffff077224 */ /* 0x000fce00078e0000 */
.L_x_11:
[----:B------:R-:W-:Y:S05]  /*08e0*/  BSYNC.RECONVERGENT B0 ;  /* 0x0000000000007941 */ /* 0x000fea0003800200 */
.L_x_10:
[----:B------:R-:W-:Y:S01]  /*08f0*/  MOV R6, R10 ;  /* 0x0000000a00067202 */ /* 0x000fe20000000f00 */
[----:B------:R-:W-:Y:S06]  /*0900*/  BRA `(.L_x_7) ;  /* 0x0000000000c47947 */ /* 0x000fec0003800000 */
.L_x_5:
        /* <DEDUP_REMOVED lines=23> */
[----:B------:R-:W-:-:S07]  /*0a80*/  MOV R8, R0 ;  /* 0x0000000000087202 */ /* 0x000fce0000000f00 */
.L_x_14:
[----:B------:R-:W-:Y:S05]  /*0a90*/  BSYNC.RECONVERGENT B0 ;  /* 0x0000000000007941 */ /* 0x000fea0003800200 */
.L_x_13:
[----:B------:R-:W-:Y:S01]  /*0aa0*/  IMAD.MOV.U32 R9, RZ, RZ, R10 ;  /* 0x000000ffff097224 */ /* 0x000fe200078e000a */
[----:B------:R-:W-:Y:S06]  /*0ab0*/  BRA `(.L_x_7) ;  /* 0x0000000000587947 */ /* 0x000fec0003800000 */
.L_x_12:
        /* <DEDUP_REMOVED lines=20> */
.L_x_16:
[----:B------:R-:W-:Y:S05]  /*0c00*/  BSYNC.RECONVERGENT B0 ;  /* 0x0000000000007941 */ /* 0x000fea0003800200 */
.L_x_15:
[----:B------:R-:W-:-:S07]  /*0c10*/  IMAD.MOV.U32 R8, RZ, RZ, R10 ;  /* 0x000000ffff087224 */ /* 0x000fce00078e000a */
.L_x_7:
[----:B------:R-:W-:Y:S01]  /*0c20*/  IADD3 R0, PT, PT, R8, 0x1800000, RZ ;  /* 0x0180000008007810 */ /* 0x000fe20007ffe0ff */
[----:B------:R-:W-:Y:S03]  /*0c30*/  BSSY.RECONVERGENT B0, `(.L_x_17) ;  /* 0x000000d000007945 */ /* 0x000fe60003800200 */
[----:B------:R-:W-:-:S04]  /*0c40*/  LOP3.LUT R0, R0, 0x7f800000, RZ, 0xc0, !PT ;  /* 0x7f80000000007812 */ /* 0x000fc800078ec0ff */
[----:B------:R-:W-:-:S13]  /*0c50*/  ISETP.GT.U32.AND P0, PT, R0, 0x1ffffff, PT ;  /* 0x01ffffff0000780c */ /* 0x000fda0003f04070 */
[----:B------:R-:W-:Y:S05]  /*0c60*/  @P0 BRA `(.L_x_18) ;  /* 0x0000000000140947 */ /* 0x000fea0003800000 */
[----:B------:R-:W-:Y:S01]  /*0c70*/  IMAD.MOV.U32 R0, RZ, RZ, R8 ;  /* 0x000000ffff007224 */ /* 0x000fe200078e0008 */
[----:B------:R-:W-:-:S07]  /*0c80*/  MOV R12, 0xca0 ;  /* 0x00000ca0000c7802 */ /* 0x000fce0000000f00 */
[----:B-----5:R-:W-:Y:S05]  /*0c90*/  CALL.REL.NOINC `($__internal_1_$__cuda_sm20_rcp_rn_f32_slowpath) ;  /* 0x00000020007c7944 */ /* 0x020fea0003c00000 */
[----:B------:R-:W-:Y:S01]  /*0ca0*/  IMAD.MOV.U32 R11, RZ, RZ, R0 ;  /* 0x000000ffff0b7224 */ /* 0x000fe200078e0000 */
[----:B------:R-:W-:Y:S06]  /*0cb0*/  BRA `(.L_x_19) ;  /* 0x0000000000107947 */ /* 0x000fec0003800000 */
.L_x_18:
[----:B------:R-:W0:Y:S02]  /*0cc0*/  MUFU.RCP R11, R8 ;  /* 0x00000008000b7308 */ /* 0x000e240000001000 */
[----:B0-----:R-:W-:-:S04]  /*0cd0*/  FFMA R0, R11, R8, -1 ;  /* 0xbf8000000b007423 */ /* 0x001fc80000000008 */
[----:B------:R-:W-:-:S04]  /*0ce0*/  FADD.FTZ R0, -R0, -RZ ;  /* 0x800000ff00007221 */ /* 0x000fc80000010100 */
[----:B------:R-:W-:-:S07]  /*0cf0*/  FFMA R11, R11, R0, R11 ;  /* 0x000000000b0b7223 */ /* 0x000fce000000000b */
.L_x_19:
[----:B------:R-:W-:Y:S05]  /*0d00*/  BSYNC.RECONVERGENT B0 ;  /* 0x0000000000007941 */ /* 0x000fea0003800200 */
.L_x_17:
        /* <DEDUP_REMOVED lines=8> */
[----:B------:R-:W-:Y:S05]  /*0d90*/  BRA `(.L_x_22) ;  /* 0x0000000000107947 */ /* 0x000fea0003800000 */
.L_x_21:
[----:B------:R-:W0:Y:S02]  /*0da0*/  MUFU.RCP R0, R9 ;  /* 0x0000000900007308 */ /* 0x000e240000001000 */
[----:B0----5:R-:W-:-:S04]  /*0db0*/  FFMA R10, R0, R9, -1 ;  /* 0xbf800000000a7423 */ /* 0x021fc80000000009 */
[----:B------:R-:W-:-:S04]  /*0dc0*/  FADD.FTZ R13, -R10, -RZ ;  /* 0x800000ff0a0d7221 */ /* 0x000fc80000010100 */
[----:B------:R-:W-:-:S07]  /*0dd0*/  FFMA R0, R0, R13, R0 ;  /* 0x0000000d00007223 */ /* 0x000fce0000000000 */
.L_x_22:
[----:B------:R-:W-:Y:S05]  /*0de0*/  BSYNC.RECONVERGENT B0 ;  /* 0x0000000000007941 */ /* 0x000fea0003800200 */
.L_x_20:
[----:B------:R-:W0:Y:S01]  /*0df0*/  LDCU UR4, c[0x3][0x5c] ;  /* 0x00c00b80ff0477ac */ /* 0x000e220008000800 */
[CC--:B------:R-:W-:Y:S01]  /*0e00*/  FSETP.GEU.AND P0, PT, R11.reuse, R0.reuse, PT ;  /* 0x000000000b00720b */ /* 0x0c0fe20003f0e000 */
[----:B------:R-:W-:Y:S03]  /*0e10*/  BSSY.RECONVERGENT B0, `(.L_x_23) ;  /* 0x000000e000007945 */ /* 0x000fe60003800200 */
[----:B------:R-:W-:Y:S02]  /*0e20*/  FSEL R0, R11, R0, !P0 ;  /* 0x000000000b007208 */ /* 0x000fe40004000000 */
[----:B0-----:R-:W-:-:S04]  /*0e30*/  I2FP.F32.S32 R33, UR4 ;  /* 0x0000000400217c45 */ /* 0x001fc80008201400 */
[----:B------:R-:W0:Y:S08]  /*0e40*/  MUFU.RCP R10, R33 ;  /* 0x00000021000a7308 */ /* 0x000e300000001000 */
[----:B------:R-:W1:Y:S01]  /*0e50*/  FCHK P0, R0, R33 ;  /* 0x0000002100007302 */ /* 0x000e620000000000 */
[----:B0-----:R-:W-:-:S04]  /*0e60*/  FFMA R13, -R33, R10, 1 ;  /* 0x3f800000210d7423 */ /* 0x001fc8000000010a */
[----:B------:R-:W-:-:S04]  /*0e70*/  FFMA R13, R10, R13, R10 ;  /* 0x0000000d0a0d7223 */ /* 0x000fc8000000000a */
[----:B------:R-:W-:-:S04]  /*0e80*/  FFMA R10, R0, R13, RZ ;  /* 0x0000000d000a7223 */ /* 0x000fc800000000ff */
[----:B------:R-:W-:-:S04]  /*0e90*/  FFMA R11, -R33, R10, R0 ;  /* 0x0000000a210b7223 */ /* 0x000fc80000000100 */
[----:B------:R-:W-:Y:S01]  /*0ea0*/  FFMA R11, R13, R11, R10 ;  /* 0x0000000b0d0b7223 */ /* 0x000fe2000000000a */
[----:B-1----:R-:W-:Y:S06]  /*0eb0*/  @!P0 BRA `(.L_x_24) ;  /* 0x00000000000c8947 */ /* 0x002fec0003800000 */
[----:B------:R-:W-:-:S07]  /*0ec0*/  MOV R36, 0xee0 ;  /* 0x00000ee000247802 */ /* 0x000fce0000000f00 */
[----:B------:R-:W-:Y:S05]  /*0ed0*/  CALL.REL.NOINC `($__internal_3_$__cuda_sm3x_div_rn_noftz_f32_slowpath) ;  /* 0x0000002400fc7944 */ /* 0x000fea0003c00000 */
[----:B------:R-:W-:-:S07]  /*0ee0*/  IMAD.MOV.U32 R11, RZ, RZ, R0 ;  /* 0x000000ffff0b7224 */ /* 0x000fce00078e0000 */
.L_x_24:
[----:B------:R-:W-:Y:S05]  /*0ef0*/  BSYNC.RECONVERGENT B0 ;  /* 0x0000000000007941 */ /* 0x000fea0003800200 */
.L_x_23:
[----:B------:R-:W0:Y:S02]  /*0f00*/  LDCU UR4, c[0x3][0x60] ;  /* 0x00c00c00ff0477ac */ /* 0x000e240008000800 */
[----:B0-----:R-:W-:-:S09]  /*0f10*/  UISETP.GE.AND UP0, UPT, UR4, 0x1, UPT ;  /* 0x000000010400788c */ /* 0x001fd2000bf06270 */
[----:B------:R-:W-:Y:S05]  /*0f20*/  BRA.U !UP0, `(.L_x_25) ;  /* 0x0000001908807547 */ /* 0x000fea000b800000 */
[----:B------:R-:W-:-:S05]  /*0f30*/  UMOV UR4, URZ ;  /* 0x000000ff00047c82 */ /* 0x000fca0008000000 */
.L_x_47:
[----:B------:R-:W-:Y:S01]  /*0f40*/  FMUL R40, R2, 3.1415927410125732422 ;  /* 0x40490fdb02287820 */ /* 0x000fe20000400000 */
[----:B0-----:R-:W0:Y:S01]  /*0f50*/  LDCU UR5, c[0x3][0x60] ;  /* 0x00c00c00ff0577ac */ /* 0x001e220008000800 */
[----:B------:R-:W-:Y:S01]  /*0f60*/  BSSY.RECONVERGENT B0, `(.L_x_26) ;  /* 0x0000046000007945 */ /* 0x000fe20003800200 */
[----:B------:R-:W-:Y:S02]  /*0f70*/  IMAD.MOV.U32 R12, RZ, RZ, R28 ;  /* 0x000000ffff0c7224 */ /* 0x000fe400078e001c */
[C---:B--2---:R-:W-:Y:S01]  /*0f80*/  FMUL R0, R40.reuse, 0.63661974668502807617 ;  /* 0x3f22f98328007820 */ /* 0x044fe20000400000 */
[----:B------:R-:W-:Y:S01]  /*0f90*/  FSETP.GE.AND P0, PT, |R40|, 105615, PT ;  /* 0x47ce47802800780b */ /* 0x000fe20003f06200 */
[----:B------:R-:W-:Y:S01]  /*0fa0*/  UIADD3 UR4, UPT, UPT, UR4, 0x1, URZ ;  /* 0x0000000104047890 */ /* 0x000fe2000fffe0ff */
[----:B------:R-:W-:-:S03]  /*0fb0*/  MOV R34, R26 ;  /* 0x0000001a00227202 */ /* 0x000fc60000000f00 */
[----:B-1----:R-:W1:Y:S01]  /*0fc0*/  F2I.NTZ R0, R0 ;  /* 0x0000000000007305 */ /* 0x002e620000203100 */
[----:B0-----:R-:W-:Y:S01]  /*0fd0*/  UISETP.NE.AND UP0, UPT, UR4, UR5, UPT ;  /* 0x000000050400728c */ /* 0x001fe2000bf05270 */
[----:B-1----:R-:W-:-:S05]  /*0fe0*/  I2FP.F32.S32 R13, R0 ;  /* 0x00000000000d7245 */ /* 0x002fca0000201400 */
[----:B------:R-:W-:-:S04]  /*0ff0*/  FFMA R10, R13, -1.5707962512969970703, R40 ;  /* 0xbfc90fda0d0a7823 */ /* 0x000fc80000000028 */
[----:B------:R-:W-:-:S04]  /*1000*/  FFMA R10, R13, -7.5497894158615963534e-08, R10 ;  /* 0xb3a221680d0a7823 */ /* 0x000fc8000000000a */
[----:B------:R-:W-:Y:S01]  /*1010*/  FFMA R32, R13, -5.3903029534742383927e-15, R10 ;  /* 0xa7c234c50d207823 */ /* 0x000fe2000000000a */
[----:B------:R-:W-:Y:S01]  /*1020*/  MOV R10, R29 ;  /* 0x0000001d000a7202 */ /* 0x000fe20000000f00 */
[----:B------:R-:W-:Y:S01]  /*1030*/  IMAD.MOV.U32 R13, RZ, RZ, R27 ;  /* 0x000000ffff0d7224 */ /* 0x000fe200078e001b */
[----:B---3--:R-:W-:Y:S06]  /*1040*/  @!P0 BRA `(.L_x_27) ;  /* 0x0000000000dc8947 */ /* 0x008fec0003800000 */
[----:B------:R-:W-:-:S13]  /*1050*/  FSETP.NEU.AND P0, PT, |R40|, +INF , PT ;  /* 0x7f8000002800780b */ /* 0x000fda0003f0d200 */
[----:B------:R-:W-:Y:S01]  /*1060*/  @!P0 FMUL R32, RZ, R40 ;  /* 0x00000028ff208220 */ /* 0x000fe20000400000 */
[----:B------:R-:W-:Y:S01]  /*1070*/  @!P0 IMAD.MOV.U32 R0, RZ, RZ, RZ ;  /* 0x000000ffff008224 */ /* 0x000fe200078e00ff */
[----:B------:R-:W-:Y:S06]  /*1080*/  @!P0 BRA `(.L_x_27) ;  /* 0x0000000000cc8947 */ /* 0x000fec0003800000 */
[----:B------:R-:W-:Y:S02]  /*1090*/  IMAD.SHL.U32 R32, R40, 0x100, RZ ;  /* 0x0000010028207824 */ /* 0x000fe400078e00ff */
[----:B------:R-:W-:Y:S02]  /*10a0*/  HFMA2 R38, -RZ, RZ, 0, 0 ;  /* 0x00000000ff267431 */ /* 0x000fe400000001ff */
[----:B------:R-:W-:Y:S01]  /*10b0*/  IMAD.MOV.U32 R0, RZ, RZ, R1 ;  /* 0x000000ffff007224 */ /* 0x000fe200078e0001 */
[----:B------:R-:W0:Y:S01]  /*10c0*/  LDCU.64 UR10, c[0x4][0x40] ;  /* 0x01000800ff0a77ac */ /* 0x000e220008000a00 */
[----:B------:R-:W-:Y:S01]  /*10d0*/  LOP3.LUT R39, R32, 0x80000000, RZ, 0xfc, !PT ;  /* 0x8000000020277812 */ /* 0x000fe200078efcff */
[----:B------:R-:W-:Y:S01]  /*10e0*/  UMOV UR6, URZ ;  /* 0x000000ff00067c82 */ /* 0x000fe20008000000 */
[----:B------:R-:W-:-:S05]  /*10f0*/  UMOV UR5, URZ ;  /* 0x000000ff00057c82 */ /* 0x000fca0008000000 */
.L_x_28:
[----:B0-----:R-:W-:Y:S01]  /*1100*/  IMAD.U32 R32, RZ, RZ, UR10 ;  /* 0x0000000aff207e24 */ /* 0x001fe2000f8e00ff */
[----:B------:R-:W-:-:S05]  /*1110*/  MOV R33, UR11 ;  /* 0x0000000b00217c02 */ /* 0x000fca0008000f00 */
[----:B------:R-:W2:Y:S01]  /*1120*/  LDG.E.CONSTANT R32, desc[UR8][R32.64] ;  /* 0x0000000820207981 */ /* 0x000ea2000c1e9900 */
[----:B------:R-:W-:Y:S02]  /*1130*/  UIADD3 UR10, UP1, UPT, UR10, 0x4, URZ ;  /* 0x000000040a0a7890 */ /* 0x000fe4000ff3e0ff */
[----:B------:R-:W-:Y:S02]  /*1140*/  UIADD3 UR5, UPT, UPT, UR5, 0x1, URZ ;  /* 0x0000000105057890 */ /* 0x000fe4000fffe0ff */
[----:B------:R-:W-:Y:S02]  /*1150*/  UIADD3.X UR11, UPT, UPT, URZ, UR11, URZ, UP1, !UPT ;  /* 0x0000000bff0b7290 */ /* 0x000fe40008ffe4ff */
[----:B------:R-:W-:Y:S01]  /*1160*/  UISETP.NE.AND UP1, UPT, UR5, 0x6, UPT ;  /* 0x000000060500788c */ /* 0x000fe2000bf25270 */
[----:B--2---:R-:W-:-:S03]  /*1170*/  IMAD.WIDE.U32 R36, R32, R39, RZ ;  /* 0x0000002720247225 */ /* 0x004fc600078e00ff */
[----:B------:R-:W-:-:S04]  /*1180*/  IADD3 R35, P0, PT, R36, R38, RZ ;  /* 0x0000002624237210 */ /* 0x000fc80007f1e0ff */
[----:B------:R-:W-:Y:S01]  /*1190*/  IADD3.X R38, PT, PT, R37, UR6, RZ, P0, !PT ;  /* 0x0000000625267c10 */ /* 0x000fe200087fe4ff */
[----:B------:R0:W-:Y:S02]  /*11a0*/  STL [R0], R35 ;  /* 0x0000002300007387 */ /* 0x0001e40000100800 */
[----:B0-----:R-:W-:Y:S01]  /*11b0*/  VIADD R0, R0, 0x4 ;  /* 0x0000000400007836 */ /* 0x001fe20000000000 */
[----:B------:R-:W-:Y:S06]  /*11c0*/  BRA.U UP1, `(.L_x_28) ;  /* 0xfffffffd01cc7547 */ /* 0x000fec000b83ffff */
[----:B------:R-:W-:Y:S01]  /*11d0*/  SHF.R.U32.HI R35, RZ, 0x17, R40 ;  /* 0x00000017ff237819 */ /* 0x000fe20000011628 */
[----:B------:R0:W-:Y:S03]  /*11e0*/  STL [R1+0x18], R38 ;  /* 0x0000182601007387 */ /* 0x0001e60000100800 */
[C---:B------:R-:W-:Y:S02]  /*11f0*/  LOP3.LUT R0, R35.reuse, 0xe0, RZ, 0xc0, !PT ;  /* 0x000000e023007812 */ /* 0x040fe400078ec0ff */
[----:B------:R-:W-:-:S03]  /*1200*/  LOP3.LUT P0, RZ, R35, 0x1f, RZ, 0xc0, !PT ;  /* 0x0000001f23ff7812 */ /* 0x000fc6000780c0ff */
[----:B------:R-:W-:-:S05]  /*1210*/  VIADD R0, R0, 0xffffff80 ;  /* 0xffffff8000007836 */ /* 0x000fca0000000000 */
[----:B------:R-:W-:-:S05]  /*1220*/  SHF.R.U32.HI R0, RZ, 0x5, R0 ;  /* 0x00000005ff007819 */ /* 0x000fca0000011600 */
[----:B------:R-:W-:-:S05]  /*1230*/  IMAD R37, R0, -0x4, R1 ;  /* 0xfffffffc00257824 */ /* 0x000fca00078e0201 */
[----:B------:R-:W2:Y:S04]  /*1240*/  LDL R0, [R37+0x18] ;  /* 0x0000180025007983 */ /* 0x000ea80000100800 */
[----:B------:R-:W2:Y:S04]  /*1250*/  LDL R33, [R37+0x14] ;  /* 0x0000140025217983 */ /* 0x000ea80000100800 */
[----:B------:R-:W3:Y:S01]  /*1260*/  @P0 LDL R32, [R37+0x10] ;  /* 0x0000100025200983 */ /* 0x000ee20000100800 */
[----:B------:R-:W-:Y:S01]  /*1270*/  LOP3.LUT R35, R35, 0x1f, RZ, 0xc0, !PT ;  /* 0x0000001f23237812 */ /* 0x000fe200078ec0ff */
[----:B------:R-:W-:Y:S01]  /*1280*/  UMOV UR6, 0x54442d19 ;  /* 0x54442d1900067882 */ /* 0x000fe20000000000 */
[----:B------:R-:W-:-:S02]  /*1290*/  UMOV UR7, 0x3bf921fb ;  /* 0x3bf921fb00077882 */ /* 0x000fc40000000000 */
[-C--:B--2---:R-:W-:Y:S02]  /*12a0*/  @P0 SHF.L.W.U32.HI R0, R33, R35.reuse, R0 ;  /* 0x0000002321000219 */ /* 0x084fe40000010e00 */
[----:B---3--:R-:W-:Y:S02]  /*12b0*/  @P0 SHF.L.W.U32.HI R33, R32, R35, R33 ;  /* 0x0000002320210219 */ /* 0x008fe40000010e21 */
[----:B------:R-:W-:Y:S02]  /*12c0*/  ISETP.GE.AND P0, PT, R40, RZ, PT ;  /* 0x000000ff2800720c */ /* 0x000fe40003f06270 */
[C---:B------:R-:W-:Y:S02]  /*12d0*/  SHF.L.W.U32.HI R35, R33.reuse, 0x2, R0 ;  /* 0x0000000221237819 */ /* 0x040fe40000010e00 */
[----:B------:R-:W-:Y:S02]  /*12e0*/  SHF.L.U32 R33, R33, 0x2, RZ ;  /* 0x0000000221217819 */ /* 0x000fe400000006ff */
[----:B------:R-:W-:-:S02]  /*12f0*/  SHF.R.S32.HI R36, RZ, 0x1f, R35 ;  /* 0x0000001fff247819 */ /* 0x000fc40000011423 */
[----:B------:R-:W-:Y:S02]  /*1300*/  SHF.R.U32.HI R0, RZ, 0x1e, R0 ;  /* 0x0000001eff007819 */ /* 0x000fe40000011600 */
[C---:B------:R-:W-:Y:S02]  /*1310*/  LOP3.LUT R32, R36.reuse, R33, RZ, 0x3c, !PT ;  /* 0x0000002124207212 */ /* 0x040fe400078e3cff */
[----:B------:R-:W-:Y:S02]  /*1320*/  LOP3.LUT R33, R36, R35, RZ, 0x3c, !PT ;  /* 0x0000002324217212 */ /* 0x000fe400078e3cff */
[C---:B------:R-:W-:Y:S02]  /*1330*/  LEA.HI R0, R35.reuse, R0, RZ, 0x1 ;  /* 0x0000000023007211 */ /* 0x040fe400078f08ff */
[----:B------:R-:W-:Y:S02]  /*1340*/  LOP3.LUT R40, R35, R40, RZ, 0x3c, !PT ;  /* 0x0000002823287212 */ /* 0x000fe400078e3cff */
[----:B------:R-:W1:Y:S01]  /*1350*/  I2F.F64.S64 R32, R32 ;  /* 0x0000002000207312 */ /* 0x000e620000301c00 */
[----:B------:R-:W-:Y:S01]  /*1360*/  IMAD.MOV R35, RZ, RZ, -R0 ;  /* 0x000000ffff237224 */ /* 0x000fe200078e0a00 */
[----:B------:R-:W-:-:S03]  /*1370*/  ISETP.GE.AND P1, PT, R40, RZ, PT ;  /* 0x000000ff2800720c */ /* 0x000fc60003f26270 */
[----:B------:R-:W-:Y:S01]  /*1380*/  @!P0 IMAD.MOV.U32 R0, RZ, RZ, R35 ;  /* 0x000000ffff008224 */ /* 0x000fe200078e0023 */
[----:B-1----:R-:W-:-:S10]  /*1390*/  DMUL R36, R32, UR6 ;  /* 0x0000000620247c28 */ /* 0x002fd40008000000 */
[----:B------:R-:W1:Y:S02]  /*13a0*/  F2F.F32.F64 R36, R36 ;  /* 0x0000002400247310 */ /* 0x000e640000301000 */
[----:B01----:R-:W-:-:S07]  /*13b0*/  FSEL R32, -R36, R36, !P1 ;  /* 0x0000002424207208 */ /* 0x003fce0004800100 */
.L_x_27:
[----:B------:R-:W-:Y:S05]  /*13c0*/  BSYNC.RECONVERGENT B0 ;  /* 0x0000000000007941 */ /* 0x000fea0003800200 */
.L_x_26:
[----:B------:R-:W-:Y:S01]  /*13d0*/  MOV R35, 0x37cbac00 ;  /* 0x37cbac0000237802 */ /* 0x000fe20000000f00 */
[----:B------:R-:W-:Y:S01]  /*13e0*/  FMUL R33, R32, R32 ;  /* 0x0000002020217220 */ /* 0x000fe20000400000 */
[C---:B------:R-:W-:Y:S01]  /*13f0*/  LOP3.LUT R36, R0.reuse, 0x1, RZ, 0xc0, !PT ;  /* 0x0000000100247812 */ /* 0x040fe200078ec0ff */
[----:B------:R-:W-:Y:S01]  /*1400*/  IMAD.MOV.U32 R37, RZ, RZ, 0x3effffff ;  /* 0x3effffffff257424 */ /* 0x000fe200078e00ff */
[----:B------:R-:W-:Y:S01]  /*1410*/  LOP3.LUT P1, RZ, R0, 0x2, RZ, 0xc0, !PT ;  /* 0x0000000200ff7812 */ /* 0x000fe2000782c0ff */
[----:B------:R-:W-:Y:S01]  /*1420*/  FFMA R38, R33, R35, -0.0013887860113754868507 ;  /* 0xbab607ed21267423 */ /* 0x000fe20000000023 */
[----:B------:R-:W-:Y:S01]  /*1430*/  ISETP.NE.U32.AND P0, PT, R36, 0x1, PT ;  /* 0x000000012400780c */ /* 0x000fe20003f05070 */
[----:B------:R-:W-:Y:S01]  /*1440*/  IMAD.MOV.U32 R36, RZ, RZ, 0x3d2aaabb ;  /* 0x3d2aaabbff247424 */ /* 0x000fe200078e00ff */
[----:B------:R-:W-:Y:S02]  /*1450*/  BSSY.RECONVERGENT B0, `(.L_x_29) ;  /* 0x000004a000007945 */ /* 0x000fe40003800200 */
[----:B------:R-:W-:-:S02]  /*1460*/  FSEL R38, R38, -0.00019574658654164522886, !P0 ;  /* 0xb94d415326267808 */ /* 0x000fc40004000000 */
[----:B------:R-:W-:Y:S02]  /*1470*/  FSEL R40, R36, 0.0083327032625675201416, !P0 ;  /* 0x3c0885e424287808 */ /* 0x000fe40004000000 */
[----:B------:R-:W-:Y:S02]  /*1480*/  FSEL R0, R32, 1, P0 ;  /* 0x3f80000020007808 */ /* 0x000fe40000000000 */
[----:B------:R-:W-:Y:S01]  /*1490*/  FSEL R41, -R37, -0.16666662693023681641, !P0 ;  /* 0xbe2aaaa825297808 */ /* 0x000fe20004000100 */
[C---:B------:R-:W-:Y:S02]  /*14a0*/  FFMA R38, R33.reuse, R38, R40 ;  /* 0x0000002621267223 */ /* 0x040fe40000000028 */
[C---:B------:R-:W-:Y:S02]  /*14b0*/  FFMA R39, R33.reuse, R0, RZ ;  /* 0x0000000021277223 */ /* 0x040fe400000000ff */
[----:B------:R-:W-:-:S04]  /*14c0*/  FFMA R38, R33, R38, R41 ;  /* 0x0000002621267223 */ /* 0x000fc80000000029 */
[----:B------:R-:W-:Y:S01]  /*14d0*/  FFMA R0, R39, R38, R0 ;  /* 0x0000002627007223 */ /* 0x000fe20000000000 */
[----:B------:R-:W-:-:S03]  /*14e0*/  HFMA2 R38, -RZ, RZ, 1.875, 0 ;  /* 0x3f800000ff267431 */ /* 0x000fc600000001ff */
[----:B------:R-:W-:-:S05]  /*14f0*/  @P1 FADD R0, RZ, -R0 ;  /* 0x80000000ff001221 */ /* 0x000fca0000000000 */
[----:B------:R-:W-:-:S04]  /*1500*/  FSETP.GT.AND P0, PT, R0, RZ, PT ;  /* 0x000000ff0000720b */ /* 0x000fc80003f04000 */
[----:B------:R-:W-:-:S05]  /*1510*/  FSEL R39, -R38, 1, P0 ;  /* 0x3f80000026277808 */ /* 0x000fca0000000100 */
[----:B------:R-:W-:-:S04]  /*1520*/  FFMA R40, R39, R11, R2 ;  /* 0x0000000b27287223 */ /* 0x000fc80000000002 */
[----:B------:R-:W-:-:S04]  /*1530*/  FMUL R40, R40, 3.1415927410125732422 ;  /* 0x40490fdb28287820 */ /* 0x000fc80000400000 */
[C---:B------:R-:W-:Y:S01]  /*1540*/  FMUL R45, R40.reuse, 0.63661974668502807617 ;  /* 0x3f22f983282d7820 */ /* 0x040fe20000400000 */
[----:B------:R-:W-:-:S05]  /*1550*/  FSETP.GE.AND P0, PT, |R40|, 105615, PT ;  /* 0x47ce47802800780b */ /* 0x000fca0003f06200 */
[----:B------:R-:W0:Y:S02]  /*1560*/  F2I.NTZ R45, R45 ;  /* 0x0000002d002d7305 */ /* 0x000e240000203100 */
[----:B0-----:R-:W-:-:S05]  /*1570*/  I2FP.F32.S32 R33, R45 ;  /* 0x0000002d00217245 */ /* 0x001fca0000201400 */
[----:B------:R-:W-:-:S04]  /*1580*/  FFMA R0, R33, -1.5707962512969970703, R40 ;  /* 0xbfc90fda21007823 */ /* 0x000fc80000000028 */
[----:B------:R-:W-:-:S04]  /*1590*/  FFMA R0, R33, -7.5497894158615963534e-08, R0 ;  /* 0xb3a2216821007823 */ /* 0x000fc80000000000 */
[----:B------:R-:W-:Y:S01]  /*15a0*/  FFMA R0, R33, -5.3903029534742383927e-15, R0 ;  /* 0xa7c234c521007823 */ /* 0x000fe20000000000 */
[----:B------:R-:W-:Y:S06]  /*15b0*/  @!P0 BRA `(.L_x_30) ;  /* 0x0000000000cc8947 */ /* 0x000fec0003800000 */
[----:B------:R-:W-:-:S13]  /*15c0*/  FSETP.NEU.AND P0, PT, |R40|, +INF , PT ;  /* 0x7f8000002800780b */ /* 0x000fda0003f0d200 */
[----:B------:R-:W-:Y:S01]  /*15d0*/  @!P0 FMUL R0, RZ, R40 ;  /* 0x00000028ff008220 */ /* 0x000fe20000400000 */
[----:B------:R-:W-:Y:S01]  /*15e0*/  @!P0 IMAD.MOV.U32 R45, RZ, RZ, RZ ;  /* 0x000000ffff2d8224 */ /* 0x000fe200078e00ff */
[----:B------:R-:W-:Y:S06]  /*15f0*/  @!P0 BRA `(.L_x_30) ;  /* 0x0000000000bc8947 */ /* 0x000fec0003800000 */
[----:B------:R-:W-:Y:S01]  /*1600*/  IMAD.SHL.U32 R41, R40, 0x100, RZ ;  /* 0x0000010028297824 */ /* 0x000fe200078e00ff */
[----:B------:R-:W-:Y:S01]  /*1610*/  MOV R0, RZ ;  /* 0x000000ff00007202 */ /* 0x000fe20000000f00 */
[----:B------:R-:W-:Y:S01]  /*1620*/  IMAD.MOV.U32 R43, RZ, RZ, RZ ;  /* 0x000000ffff2b7224 */ /* 0x000fe200078e00ff */
[----:B------:R-:W-:Y:S02]  /*1630*/  UMOV UR5, URZ ;  /* 0x000000ff00057c82 */ /* 0x000fe40008000000 */
[----:B------:R-:W-:-:S07]  /*1640*/  LOP3.LUT R41, R41, 0x80000000, RZ, 0xfc, !PT ;  /* 0x8000000029297812 */ /* 0x000fce00078efcff */
.L_x_31:
[----:B------:R-:W0:Y:S02]  /*1650*/  LDC.64 R32, c[0x4][0x40] ;  /* 0x01001000ff207b82 */ /* 0x000e240000000a00 */
[----:B0-----:R-:W-:-:S05]  /*1660*/  IMAD.WIDE.U32 R44, R43, 0x4, R32 ;  /* 0x000000042b2c7825 */ /* 0x001fca00078e0020 */
[----:B------:R-:W2:Y:S02]  /*1670*/  LDG.E.CONSTANT R32, desc[UR8][R44.64] ;  /* 0x000000082c207981 */ /* 0x000ea4000c1e9900 */
[----:B--2---:R-:W-:-:S03]  /*1680*/  IMAD.WIDE.U32 R32, R32, R41, RZ ;  /* 0x0000002920207225 */ /* 0x004fc600078e00ff */
[----:B------:R-:W-:Y:S01]  /*1690*/  IADD3 R42, P0, PT, R32, R0, RZ ;  /* 0x00000000202a7210 */ /* 0x000fe20007f1e0ff */
[C---:B------:R-:W-:Y:S01]  /*16a0*/  IMAD R32, R43.reuse, 0x4, R1 ;  /* 0x000000042b207824 */ /* 0x040fe200078e0201 */
[----:B------:R-:W-:Y:S02]  /*16b0*/  IADD3 R43, PT, PT, R43, 0x1, RZ ;  /* 0x000000012b2b7810 */ /* 0x000fe40007ffe0ff */
[----:B------:R-:W-:Y:S02]  /*16c0*/  IADD3.X R0, PT, PT, R33, UR5, RZ, P0, !PT ;  /* 0x0000000521007c10 */ /* 0x000fe400087fe4ff */
[----:B------:R0:W-:Y:S01]  /*16d0*/  STL [R32], R42 ;  /* 0x0000002a20007387 */ /* 0x0001e20000100800 */
[----:B------:R-:W-:-:S13]  /*16e0*/  ISETP.NE.AND P0, PT, R43, 0x6, PT ;  /* 0x000000062b00780c */ /* 0x000fda0003f05270 */
[----:B0-----:R-:W-:Y:S05]  /*16f0*/  @P0 BRA `(.L_x_31) ;  /* 0xfffffffc00d40947 */ /* 0x001fea000383ffff */
        /* <DEDUP_REMOVED lines=16> */
[C-C-:B------:R-:W-:Y:S01]  /*1800*/  SHF.L.W.U32.HI R45, R32.reuse, 0x2, R41.reuse ;  /* 0x00000002202d7819 */ /* 0x140fe20000010e29 */
[----:B------:R-:W-:Y:S01]  /*1810*/  IMAD.SHL.U32 R32, R32, 0x4, RZ ;  /* 0x0000000420207824 */ /* 0x000fe200078e00ff */
[----:B0-----:R-:W-:Y:S02]  /*1820*/  SHF.R.U32.HI R0, RZ, 0x1e, R41 ;  /* 0x0000001eff007819 */ /* 0x001fe40000011629 */
[----:B------:R-:W-:-:S02]  /*1830*/  SHF.R.S32.HI R33, RZ, 0x1f, R45 ;  /* 0x0000001fff217819 */ /* 0x000fc4000001142d */
[----:B------:R-:W-:Y:S02]  /*1840*/  LOP3.LUT R40, R45, R40, RZ, 0x3c, !PT ;  /* 0x000000282d287212 */ /* 0x000fe400078e3cff */
[C---:B------:R-:W-:Y:S02]  /*1850*/  LOP3.LUT R32, R33.reuse, R32, RZ, 0x3c, !PT ;  /* 0x0000002021207212 */ /* 0x040fe400078e3cff */
[----:B------:R-:W-:Y:S02]  /*1860*/  LOP3.LUT R33, R33, R45, RZ, 0x3c, !PT ;  /* 0x0000002d21217212 */ /* 0x000fe400078e3cff */
[----:B------:R-:W-:Y:S02]  /*1870*/  LEA.HI R45, R45, R0, RZ, 0x1 ;  /* 0x000000002d2d7211 */ /* 0x000fe400078f08ff */
[----:B------:R-:W-:Y:S02]  /*1880*/  ISETP.GE.AND P1, PT, R40, RZ, PT ;  /* 0x000000ff2800720c */ /* 0x000fe40003f26270 */
[----:B------:R-:W0:Y:S01]  /*1890*/  I2F.F64.S64 R32, R32 ;  /* 0x0000002000207312 */ /* 0x000e220000301c00 */
[----:B------:R-:W-:-:S05]  /*18a0*/  IADD3 R0, PT, PT, -R45, RZ, RZ ;  /* 0x000000ff2d007210 */ /* 0x000fca0007ffe1ff */
[----:B------:R-:W-:Y:S01]  /*18b0*/  @!P0 IMAD.MOV.U32 R45, RZ, RZ, R0 ;  /* 0x000000ffff2d8224 */ /* 0x000fe200078e0000 */
[----:B0-----:R-:W-:-:S10]  /*18c0*/  DMUL R42, R32, UR6 ;  /* 0x00000006202a7c28 */ /* 0x001fd40008000000 */
[----:B------:R-:W0:Y:S02]  /*18d0*/  F2F.F32.F64 R42, R42 ;  /* 0x0000002a002a7310 */ /* 0x000e240000301000 */
[----:B0-----:R-:W-:-:S07]  /*18e0*/  FSEL R0, -R42, R42, !P1 ;  /* 0x0000002a2a007208 */ /* 0x001fce0004800100 */
.L_x_30:
[----:B------:R-:W-:Y:S05]  /*18f0*/  BSYNC.RECONVERGENT B0 ;  /* 0x0000000000007941 */ /* 0x000fea0003800200 */
.L_x_29:
[C---:B------:R-:W-:Y:S01]  /*1900*/  LOP3.LUT R33, R45.reuse, 0x1, RZ, 0xc0, !PT ;  /* 0x000000012d217812 */ /* 0x040fe200078ec0ff */
[----:B------:R-:W-:Y:S01]  /*1910*/  FMUL R32, R0, R0 ;  /* 0x0000000000207220 */ /* 0x000fe20000400000 */
[----:B------:R-:W-:Y:S01]  /*1920*/  LOP3.LUT P1, RZ, R45, 0x2, RZ, 0xc0, !PT ;  /* 0x000000022dff7812 */ /* 0x000fe2000782c0ff */
[----:B------:R-:W-:Y:S01]  /*1930*/  BSSY.RECONVERGENT B0, `(.L_x_32) ;  /* 0x000004d000007945 */ /* 0x000fe20003800200 */
[----:B------:R-:W-:Y:S01]  /*1940*/  ISETP.NE.U32.AND P0, PT, R33, 0x1, PT ;  /* 0x000000012100780c */ /* 0x000fe20003f05070 */
[----:B------:R-:W-:-:S03]  /*1950*/  FFMA R33, R32, R35, -0.0013887860113754868507 ;  /* 0xbab607ed20217423 */ /* 0x000fc60000000023 */
[----:B------:R-:W-:Y:S02]  /*1960*/  FSEL R41, R36, 0.0083327032625675201416, !P0 ;  /* 0x3c0885e424297808 */ /* 0x000fe40004000000 */
[----:B------:R-:W-:Y:S02]  /*1970*/  FSEL R33, R33, -0.00019574658654164522886, !P0 ;  /* 0xb94d415321217808 */ /* 0x000fe40004000000 */
[----:B------:R-:W-:Y:S02]  /*1980*/  FSEL R40, -R37, -0.16666662693023681641, !P0 ;  /* 0xbe2aaaa825287808 */ /* 0x000fe40004000100 */
[----:B------:R-:W-:Y:S01]  /*1990*/  FSEL R0, R0, 1, P0 ;  /* 0x3f80000000007808 */ /* 0x000fe20000000000 */
[----:B------:R-:W-:-:S04]  /*19a0*/  FFMA R33, R32, R33, R41 ;  /* 0x0000002120217223 */ /* 0x000fc80000000029 */
[C---:B------:R-:W-:Y:S01]  /*19b0*/  FFMA R40, R32.reuse, R33, R40 ;  /* 0x0000002120287223 */ /* 0x040fe20000000028 */
[----:B------:R-:W-:-:S04]  /*19c0*/  FFMA R33, R32, R0, RZ ;  /* 0x0000000020217223 */ /* 0x000fc800000000ff */
[----:B------:R-:W-:-:S04]  /*19d0*/  FFMA R0, R33, R40, R0 ;  /* 0x0000002821007223 */ /* 0x000fc80000000000 */
[----:B------:R-:W-:-:S05]  /*19e0*/  @P1 FADD R0, RZ, -R0 ;  /* 0x80000000ff001221 */ /* 0x000fca0000000000 */
[----:B------:R-:W-:-:S04]  /*19f0*/  FSETP.GT.AND P0, PT, R0, RZ, PT ;  /* 0x000000ff0000720b */ /* 0x000fc80003f04000 */
[----:B------:R-:W-:-:S05]  /*1a00*/  FSEL R0, -R38, 1, P0 ;  /* 0x3f80000026007808 */ /* 0x000fca0000000100 */
[----:B------:R-:W-:-:S04]  /*1a10*/  FADD R0, R39, R0 ;  /* 0x0000000027007221 */ /* 0x000fc80000000000 */
[----:B------:R-:W-:-:S04]  /*1a20*/  FMUL R33, R0, 0.5 ;  /* 0x3f00000000217820 */ /* 0x000fc80000400000 */
        /* <DEDUP_REMOVED lines=14> */
[----:B------:R-:W-:Y:S01]  /*1b10*/  SHF.L.U32 R41, R40, 0x8, RZ ;  /* 0x0000000828297819 */ /* 0x000fe200000006ff */
[----:B------:R-:W-:Y:S01]  /*1b20*/  IMAD.MOV.U32 R0, RZ, RZ, RZ ;  /* 0x000000ffff007224 */ /* 0x000fe200078e00ff */
[----:B------:R-:W-:Y:S01]  /*1b30*/  UMOV UR5, URZ ;  /* 0x000000ff00057c82 */ /* 0x000fe20008000000 */
[----:B------:R-:W-:Y:S01]  /*1b40*/  IMAD.MOV.U32 R43, RZ, RZ, RZ ;  /* 0x000000ffff2b7224 */ /* 0x000fe200078e00ff */
[----:B------:R-:W-:-:S07]  /*1b50*/  LOP3.LUT R41, R41, 0x80000000, RZ, 0xfc, !PT ;  /* 0x8000000029297812 */ /* 0x000fce00078efcff */
.L_x_34:
[----:B------:R-:W0:Y:S02]  /*1b60*/  LDC.64 R32, c[0x4][0x40] ;  /* 0x01001000ff207b82 */ /* 0x000e240000000a00 */
[----:B0-----:R-:W-:-:S05]  /*1b70*/  IMAD.WIDE.U32 R44, R43, 0x4, R32 ;  /* 0x000000042b2c7825 */ /* 0x001fca00078e0020 */
[----:B------:R-:W2:Y:S02]  /*1b80*/  LDG.E.CONSTANT R32, desc[UR8][R44.64] ;  /* 0x000000082c207981 */ /* 0x000ea4000c1e9900 */
[----:B--2---:R-:W-:-:S03]  /*1b90*/  IMAD.WIDE.U32 R32, R32, R41, RZ ;  /* 0x0000002920207225 */ /* 0x004fc600078e00ff */
[----:B------:R-:W-:Y:S02]  /*1ba0*/  IADD3 R42, P0, PT, R32, R0, RZ ;  /* 0x00000000202a7210 */ /* 0x000fe40007f1e0ff */
[C---:B------:R-:W-:Y:S01]  /*1bb0*/  LEA R32, R43.reuse, R1, 0x2 ;  /* 0x000000012b207211 */ /* 0x040fe200078e10ff */
[----:B------:R-:W-:Y:S01]  /*1bc0*/  VIADD R43, R43, 0x1 ;  /* 0x000000012b2b7836 */ /* 0x000fe20000000000 */
[----:B------:R-:W-:-:S03]  /*1bd0*/  IADD3.X R0, PT, PT, R33, UR5, RZ, P0, !PT ;  /* 0x0000000521007c10 */ /* 0x000fc600087fe4ff */
        /* <DEDUP_REMOVED lines=22> */
[----:B0-----:R-:W-:Y:S02]  /*1d40*/  SHF.R.U32.HI R0, RZ, 0x1e, R41 ;  /* 0x0000001eff007819 */ /* 0x001fe40000011629 */
[C---:B------:R-:W-:Y:S02]  /*1d50*/  LOP3.LUT R32, R33.reuse, R32, RZ, 0x3c, !PT ;  /* 0x0000002021207212 */ /* 0x040fe400078e3cff */
[----:B------:R-:W-:Y:S02]  /*1d60*/  LOP3.LUT R33, R33, R45, RZ, 0x3c, !PT ;  /* 0x0000002d21217212 */ /* 0x000fe400078e3cff */
[C---:B------:R-:W-:Y:S02]  /*1d70*/  LOP3.LUT R40, R45.reuse, R40, RZ, 0x3c, !PT ;  /* 0x000000282d287212 */ /* 0x040fe400078e3cff */
[----:B------:R-:W-:Y:S02]  /*1d80*/  LEA.HI R45, R45, R0, RZ, 0x1 ;  /* 0x000000002d2d7211 */ /* 0x000fe400078f08ff */
[----:B------:R-:W0:Y:S01]  /*1d90*/  I2F.F64.S64 R32, R32 ;  /* 0x0000002000207312 */ /* 0x000e220000301c00 */
[----:B------:R-:W-:-:S02]  /*1da0*/  ISETP.GE.AND P1, PT, R40, RZ, PT ;  /* 0x000000ff2800720c */ /* 0x000fc40003f26270 */
[----:B------:R-:W-:-:S04]  /*1db0*/  IMAD.MOV R0, RZ, RZ, -R45 ;  /* 0x000000ffff007224 */ /* 0x000fc800078e0a2d */
[----:B------:R-:W-:Y:S01]  /*1dc0*/  @!P0 IMAD.MOV.U32 R45, RZ, RZ, R0 ;  /* 0x000000ffff2d8224 */ /* 0x000fe200078e0000 */
[----:B0-----:R-:W-:-:S10]  /*1dd0*/  DMUL R42, R32, UR6 ;  /* 0x00000006202a7c28 */ /* 0x001fd40008000000 */
[----:B------:R-:W0:Y:S02]  /*1de0*/  F2F.F32.F64 R42, R42 ;  /* 0x0000002a002a7310 */ /* 0x000e240000301000 */
[----:B0-----:R-:W-:-:S07]  /*1df0*/  FSEL R0, -R42, R42, !P1 ;  /* 0x0000002a2a007208 */ /* 0x001fce0004800100 */
.L_x_33:
[----:B------:R-:W-:Y:S05]  /*1e00*/  BSYNC.RECONVERGENT B0 ;  /* 0x0000000000007941 */ /* 0x000fea0003800200 */
.L_x_32:
[----:B------:R-:W-:Y:S01]  /*1e10*/  FMUL R32, R0, R0 ;  /* 0x0000000000207220 */ /* 0x000fe20000400000 */
[C---:B------:R-:W-:Y:S01]  /*1e20*/  LOP3.LUT R33, R45.reuse, 0x1, RZ, 0xc0, !PT ;  /* 0x000000012d217812 */ /* 0x040fe200078ec0ff */
[----:B------:R-:W-:Y:S01]  /*1e30*/  BSSY.RECONVERGENT B0, `(.L_x_35) ;  /* 0x00000ad000007945 */ /* 0x000fe20003800200 */
[----:B------:R-:W-:Y:S01]  /*1e40*/  LOP3.LUT P1, RZ, R45, 0x2, RZ, 0xc0, !PT ;  /* 0x000000022dff7812 */ /* 0x000fe2000782c0ff */
[----:B------:R-:W-:Y:S01]  /*1e50*/  FFMA R35, R32, R35, -0.0013887860113754868507 ;  /* 0xbab607ed20237423 */ /* 0x000fe20000000023 */
[----:B------:R-:W-:-:S04]  /*1e60*/  ISETP.NE.U32.AND P0, PT, R33, 0x1, PT ;  /* 0x000000012100780c */ /* 0x000fc80003f05070 */
[----:B------:R-:W-:Y:S02]  /*1e70*/  FSEL R33, R36, 0.0083327032625675201416, !P0 ;  /* 0x3c0885e424217808 */ /* 0x000fe40004000000 */
[----:B------:R-:W-:Y:S02]  /*1e80*/  FSEL R35, R35, -0.00019574658654164522886, !P0 ;  /* 0xb94d415323237808 */ /* 0x000fe40004000000 */
[----:B------:R-:W-:Y:S02]  /*1e90*/  FSEL R0, R0, 1, P0 ;  /* 0x3f80000000007808 */ /* 0x000fe40000000000 */
[----:B------:R-:W-:Y:S01]  /*1ea0*/  FSEL R36, -R37, -0.16666662693023681641, !P0 ;  /* 0xbe2aaaa825247808 */ /* 0x000fe20004000100 */
[C---:B------:R-:W-:Y:S02]  /*1eb0*/  FFMA R35, R32.reuse, R35, R33 ;  /* 0x0000002320237223 */ /* 0x040fe40000000021 */
[C---:B------:R-:W-:Y:S02]  /*1ec0*/  FFMA R33, R32.reuse, R0, RZ ;  /* 0x0000000020217223 */ /* 0x040fe400000000ff */
[----:B------:R-:W-:-:S04]  /*1ed0*/  FFMA R35, R32, R35, R36 ;  /* 0x0000002320237223 */ /* 0x000fc80000000024 */
[----:B------:R-:W-:-:S04]  /*1ee0*/  FFMA R0, R33, R35, R0 ;  /* 0x0000002321007223 */ /* 0x000fc80000000000 */
[----:B------:R-:W-:-:S05]  /*1ef0*/  @P1 FADD R0, RZ, -R0 ;  /* 0x80000000ff001221 */ /* 0x000fca0000000000 */
[----:B------:R-:W-:-:S04]  /*1f00*/  FSETP.GT.AND P0, PT, R0, RZ, PT ;  /* 0x000000ff0000720b */ /* 0x000fc80003f04000 */
[----:B------:R-:W-:Y:S02]  /*1f10*/  FSEL R38, -R38, 1, P0 ;  /* 0x3f80000026267808 */ /* 0x000fe40000000100 */
[----:B------:R-:W-:-:S03]  /*1f20*/  ISETP.GT.AND P0, PT, R3, RZ, PT ;  /* 0x000000ff0300720c */ /* 0x000fc60003f04270 */
[----:B------:R-:W-:-:S04]  /*1f30*/  FADD R38, R39, R38 ;  /* 0x0000002627267221 */ /* 0x000fc80000000000 */
[----:B------:R-:W-:-:S04]  /*1f40*/  FMUL R33, R38, 0.5 ;  /* 0x3f00000026217820 */ /* 0x000fc80000400000 */
[----:B------:R-:W-:Y:S02]  /*1f50*/  FFMA R2, R33, R11, R2 ;  /* 0x0000000b21027223 */ /* 0x000fe40000000002 */
[----:B------:R-:W-:Y:S05]  /*1f60*/  @P0 BRA `(.L_x_36) ;  /* 0x0000000800580947 */ /* 0x000fea0003800000 */
[----:B------:R-:W-:-:S13]  /*1f70*/  ISETP.NE.AND P0, PT, R4, RZ, PT ;  /* 0x000000ff0400720c */ /* 0x000fda0003f05270 */
[----:B------:R-:W-:Y:S05]  /*1f80*/  @P0 BRA `(.L_x_37) ;  /* 0x0000000400280947 */ /* 0x000fea0003800000 */
[----:B------:R-:W-:Y:S01]  /*1f90*/  SHF.R.U32.HI R0, RZ, 0x2, R25 ;  /* 0x00000002ff007819 */ /* 0x000fe20000011619 */
[----:B------:R-:W-:Y:S01]  /*1fa0*/  VIADD R24, R24, 0x587c5 ;  /* 0x000587c518187836 */ /* 0x000fe20000000000 */
[----:B------:R-:W-:Y:S01]  /*1fb0*/  SHF.L.U32 R4, R29, 0x4, RZ ;  /* 0x000000041d047819 */ /* 0x000fe200000006ff */
[----:B------:R-:W-:Y:S01]  /*1fc0*/  IMAD.MOV.U32 R27, RZ, RZ, 0x3e055027 ;  /* 0x3e055027ff1b7424 */ /* 0x000fe200078e00ff */
[----:B------:R-:W-:Y:S01]  /*1fd0*/  LOP3.LUT R0, R0, R25, RZ, 0x3c, !PT ;  /* 0x0000001900007212 */ /* 0x000fe200078e3cff */
[----:B------:R-:W0:Y:S01]  /*1fe0*/  MUFU.RCP R33, R9 ;  /* 0x0000000900217308 */ /* 0x000e220000001000 */
[----:B------:R-:W-:Y:S03]  /*1ff0*/  BSSY.RECONVERGENT B1, `(.L_x_38) ;  /* 0x000002c000017945 */ /* 0x000fe60003800200 */
[----:B------:R-:W-:-:S05]  /*2000*/  IMAD.SHL.U32 R3, R0, 0x2, RZ ;  /* 0x0000000200037824 */ /* 0x000fca00078e00ff */
[----:B------:R-:W-:-:S04]  /*2010*/  LOP3.LUT R3, R29, R4, R3, 0x96, !PT ;  /* 0x000000041d037212 */ /* 0x000fc800078e9603 */
[----:B------:R-:W-:Y:S01]  /*2020*/  LOP3.LUT R29, R3, R0, RZ, 0x3c, !PT ;  /* 0x00000000031d7212 */ /* 0x000fe200078e3cff */
[----:B------:R-:W-:-:S03]  /*2030*/  IMAD.MOV.U32 R3, RZ, RZ, 0x2f800000 ;  /* 0x2f800000ff037424 */ /* 0x000fc600078e00ff */
[----:B------:R-:W-:-:S04]  /*2040*/  IADD3 R0, PT, PT, R29, R24, RZ ;  /* 0x000000181d007210 */ /* 0x000fc80007ffe0ff */
[----:B------:R-:W-:-:S05]  /*2050*/  I2FP.F32.U32 R0, R0 ;  /* 0x0000000000007245 */ /* 0x000fca0000201000 */
[----:B------:R-:W-:-:S05]  /*2060*/  FFMA R0, R0, R3, 1.1641532182693481445e-10 ;  /* 0x2f00000000007423 */ /* 0x000fca0000000003 */
[----:B------:R-:W-:-:S13]  /*2070*/  FSETP.GEU.AND P0, PT, R0, 1.175494350822287508e-38, PT ;  /* 0x008000000000780b */ /* 0x000fda0003f0e000 */
[----:B------:R-:W-:-:S04]  /*2080*/  @!P0 FMUL R0, R0, 8388608 ;  /* 0x4b00000000008820 */ /* 0x000fc80000400000 */
[----:B------:R-:W-:-:S05]  /*2090*/  VIADD R3, R0, 0xc0d55555 ;  /* 0xc0d5555500037836 */ /* 0x000fca0000000000 */
[----:B------:R-:W-:-:S04]  /*20a0*/  LOP3.LUT R25, R3, 0xff800000, RZ, 0xc0, !PT ;  /* 0xff80000003197812 */ /* 0x000fc800078ec0ff */
[-C--:B------:R-:W-:Y:S02]  /*20b0*/  IADD3 R3, PT, PT, R0, -R25.reuse, RZ ;  /* 0x8000001900037210 */ /* 0x080fe40007ffe0ff */
[----:B------:R-:W-:Y:S01]  /*20c0*/  I2FP.F32.S32 R4, R25 ;  /* 0x0000001900047245 */ /* 0x000fe20000201400 */
[----:B------:R-:W-:Y:S02]  /*20d0*/  IMAD.MOV.U32 R25, RZ, RZ, 0x7f800000 ;  /* 0x7f800000ff197424 */ /* 0x000fe400078e00ff */
[----:B------:R-:W-:-:S04]  /*20e0*/  FADD R26, R3, -1 ;  /* 0xbf800000031a7421 */ /* 0x000fc80000000000 */
[----:B------:R-:W-:-:S04]  /*20f0*/  FFMA R3, R26, -R27, 0.14084610342979431152 ;  /* 0x3e1039f61a037423 */ /* 0x000fc8000000081b */
[----:B------:R-:W-:-:S04]  /*2100*/  FFMA R3, R26, R3, -0.12148627638816833496 ;  /* 0xbdf8cdcc1a037423 */ /* 0x000fc80000000003 */
[----:B------:R-:W-:-:S04]  /*2110*/  FFMA R3, R26, R3, 0.13980610668659210205 ;  /* 0x3e0f29551a037423 */ /* 0x000fc80000000003 */
[----:B------:R-:W-:-:S04]  /*2120*/  FFMA R3, R26, R3, -0.16684235632419586182 ;  /* 0xbe2ad8b91a037423 */ /* 0x000fc80000000003 */
[----:B------:R-:W-:-:S04]  /*2130*/  FFMA R3, R26, R3, 0.20012299716472625732 ;  /* 0x3e4ced0b1a037423 */ /* 0x000fc80000000003 */
[----:B------:R-:W-:-:S04]  /*2140*/  FFMA R3, R26, R3, -0.24999669194221496582 ;  /* 0xbe7fff221a037423 */ /* 0x000fc80000000003 */
[----:B------:R-:W-:-:S04]  /*2150*/  FFMA R3, R26, R3, 0.33333182334899902344 ;  /* 0x3eaaaa781a037423 */ /* 0x000fc80000000003 */
[----:B------:R-:W-:Y:S01]  /*2160*/  FFMA R27, R26, R3, -0.5 ;  /* 0xbf0000001a1b7423 */ /* 0x000fe20000000003 */
[----:B------:R-:W-:Y:S02]  /*2170*/  FSEL R3, RZ, -23, P0 ;  /* 0xc1b80000ff037808 */ /* 0x000fe40000000000 */
[----:B------:R-:W-:Y:S01]  /*2180*/  ISETP.GT.U32.AND P0, PT, R0, 0x7f7fffff, PT ;  /* 0x7f7fffff0000780c */ /* 0x000fe20003f04070 */
[----:B------:R-:W-:Y:S02]  /*2190*/  FMUL R27, R26, R27 ;  /* 0x0000001b1a1b7220 */ /* 0x000fe40000400000 */
[----:B------:R-:W-:Y:S01]  /*21a0*/  FFMA R3, R4, 1.1920928955078125e-07, R3 ;  /* 0x3400000004037823 */ /* 0x000fe20000000003 */
[----:B0-----:R-:W-:Y:S01]  /*21b0*/  FFMA R4, R33, -R9, 1 ;  /* 0x3f80000021047423 */ /* 0x001fe20000000809 */
[----:B------:R-:W-:-:S04]  /*21c0*/  FFMA R26, R26, R27, R26 ;  /* 0x0000001b1a1a7223 */ /* 0x000fc8000000001a */
[----:B------:R-:W-:-:S04]  /*21d0*/  FFMA R3, R3, 0.69314718246459960938, R26 ;  /* 0x3f31721803037823 */ /* 0x000fc8000000001a */
[C---:B------:R-:W-:Y:S01]  /*21e0*/  @P0 FFMA R3, R0.reuse, R25, +INF ;  /* 0x7f80000000030423 */ /* 0x040fe20000000019 */
[----:B------:R-:W-:-:S04]  /*21f0*/  FSETP.NEU.AND P0, PT, R0, RZ, PT ;  /* 0x000000ff0000720b */ /* 0x000fc80003f0d000 */
[----:B------:R-:W-:Y:S01]  /*2200*/  FSEL R0, -R3, +INF , P0 ;  /* 0x7f80000003007808 */ /* 0x000fe20000000100 */
[----:B------:R-:W-:-:S04]  /*2210*/  FFMA R3, R33, R4, R33 ;  /* 0x0000000421037223 */ /* 0x000fc80000000021 */
[----:B------:R-:W-:-:S03]  /*2220*/  FFMA R4, R0, R3, RZ ;  /* 0x0000000300047223 */ /* 0x000fc600000000ff */
[----:B------:R-:W0:Y:S01]  /*2230*/  FCHK P0, R0, R9 ;  /* 0x0000000900007302 */ /* 0x000e220000000000 */
[----:B------:R-:W-:-:S04]  /*2240*/  FFMA R25, R4, -R9, R0 ;  /* 0x8000000904197223 */ /* 0x000fc80000000000 */
[----:B------:R-:W-:Y:S01]  /*2250*/  FFMA R4, R3, R25, R4 ;  /* 0x0000001903047223 */ /* 0x000fe20000000004 */
[----:B0-----:R-:W-:Y:S06]  /*2260*/  @!P0 BRA `(.L_x_39) ;  /* 0x0000000000108947 */ /* 0x001fec0003800000 */
[----:B------:R-:W-:Y:S02]  /*2270*/  MOV R33, R9 ;  /* 0x0000000900217202 */ /* 0x000fe40000000f00 */
[----:B------:R-:W-:-:S07]  /*2280*/  MOV R36, 0x22a0 ;  /* 0x000022a000247802 */ /* 0x000fce0000000f00 */
[----:B------:R-:W-:Y:S05]  /*2290*/  CALL.REL.NOINC `($__internal_3_$__cuda_sm3x_div_rn_noftz_f32_slowpath) ;  /* 0x00000014000c7944 */ /* 0x000fea0003c00000 */
[----:B------:R-:W-:-:S07]  /*22a0*/  IMAD.MOV.U32 R4, RZ, RZ, R0 ;  /* 0x000000ffff047224 */ /* 0x000fce00078e0000 */
.L_x_39:
[----:B------:R-:W-:Y:S05]  /*22b0*/  BSYNC.RECONVERGENT B1 ;  /* 0x0000000000017941 */ /* 0x000fea0003800200 */
.L_x_38:
[----:B------:R-:W0:Y:S01]  /*22c0*/  MUFU.RCP R0, R11 ;  /* 0x0000000b00007308 */ /* 0x000e220000001000 */
[----:B------:R-:W-:Y:S07]  /*22d0*/  BSSY.RECONVERGENT B1, `(.L_x_40) ;  /* 0x000000c000017945 */ /* 0x000fee0003800200 */
[----:B------:R-:W1:Y:S01]  /*22e0*/  FCHK P0, R4, R11 ;  /* 0x0000000b04007302 */ /* 0x000e620000000000 */
[----:B0-----:R-:W-:-:S04]  /*22f0*/  FFMA R3, R0, -R11, 1 ;  /* 0x3f80000000037423 */ /* 0x001fc8000000080b */
[----:B------:R-:W-:-:S04]  /*2300*/  FFMA R0, R0, R3, R0 ;  /* 0x0000000300007223 */ /* 0x000fc80000000000 */
[----:B------:R-:W-:-:S04]  /*2310*/  FFMA R3, R0, R4, RZ ;  /* 0x0000000400037223 */ /* 0x000fc800000000ff */
[----:B------:R-:W-:-:S04]  /*2320*/  FFMA R26, R3, -R11, R4 ;  /* 0x8000000b031a7223 */ /* 0x000fc80000000004 */
[----:B------:R-:W-:Y:S01]  /*2330*/  FFMA R0, R0, R26, R3 ;  /* 0x0000001a00007223 */ /* 0x000fe20000000003 */
[----:B-1----:R-:W-:Y:S06]  /*2340*/  @!P0 BRA `(.L_x_41) ;  /* 0x0000000000108947 */ /* 0x002fec0003800000 */
[----:B------:R-:W-:Y:S01]  /*2350*/  IMAD.MOV.U32 R0, RZ, RZ, R4 ;  /* 0x000000ffff007224 */ /* 0x000fe200078e0004 */
[----:B------:R-:W-:Y:S02]  /*2360*/  MOV R33, R11 ;  /* 0x0000000b00217202 */ /* 0x000fe40000000f00 */
[----:B------:R-:W-:-:S07]  /*2370*/  MOV R36, 0x2390 ;  /* 0x0000239000247802 */ /* 0x000fce0000000f00 */
[----:B------:R-:W-:Y:S05]  /*2380*/  CALL.REL.NOINC `($__internal_3_$__cuda_sm3x_div_rn_noftz_f32_slowpath) ;  /* 0x0000001000d07944 */ /* 0x000fea0003c00000 */
.L_x_41:
[----:B------:R-:W-:Y:S05]  /*2390*/  BSYNC.RECONVERGENT B1 ;  /* 0x0000000000017941 */ /* 0x000fea0003800200 */
.L_x_40:
[----:B------:R-:W-:Y:S01]  /*23a0*/  FADD R0, R0, 0.5 ;  /* 0x3f00000000007421 */ /* 0x000fe20000000000 */
[----:B------:R-:W-:Y:S01]  /*23b0*/  IMAD.MOV.U32 R4, RZ, RZ, 0x1 ;  /* 0x00000001ff047424 */ /* 0x000fe200078e00ff */
[----:B------:R-:W-:Y:S01]  /*23c0*/  MOV R28, R10 ;  /* 0x0000000a001c7202 */ /* 0x000fe20000000f00 */
[----:B------:R-:W-:Y:S01]  /*23d0*/  IMAD.MOV.U32 R33, RZ, RZ, R7 ;  /* 0x000000ffff217224 */ /* 0x000fe200078e0007 */
[----:B------:R0:W1:Y:S01]  /*23e0*/  F2I.FLOOR.NTZ R3, R0 ;  /* 0x0000000000037305 */ /* 0x0000620000207100 */
[----:B------:R-:W-:Y:S01]  /*23f0*/  IMAD.MOV.U32 R27, RZ, RZ, R12 ;  /* 0x000000ffff1b7224 */ /* 0x000fe200078e000c */
[----:B------:R-:W-:Y:S01]  /*2400*/  MOV R25, R34 ;  /* 0x0000002200197202 */ /* 0x000fe20000000f00 */
[----:B------:R-:W-:Y:S01]  /*2410*/  IMAD.MOV.U32 R26, RZ, RZ, R13 ;  /* 0x000000ffff1a7224 */ /* 0x000fe200078e000d */
[----:B------:R-:W-:Y:S06]  /*2420*/  BRA `(.L_x_42) ;  /* 0x0000000400347947 */ /* 0x000fec0003800000 */
.L_x_37:
[----:B------:R-:W-:Y:S01]  /*2430*/  SHF.R.U32.HI R0, RZ, 0x2, R25 ;  /* 0x00000002ff007819 */ /* 0x000fe20000011619 */
[----:B------:R-:W-:Y:S01]  /*2440*/  IMAD.SHL.U32 R4, R29, 0x10, RZ ;  /* 0x000000101d047824 */ /* 0x000fe200078e00ff */
[----:B------:R-:W-:Y:S01]  /*2450*/  IADD3 R24, PT, PT, R24, 0x587c5, RZ ;  /* 0x000587c518187810 */ /* 0x000fe20007ffe0ff */
[----:B------:R-:W-:Y:S01]  /*2460*/  IMAD.MOV.U32 R27, RZ, RZ, 0x3e055027 ;  /* 0x3e055027ff1b7424 */ /* 0x000fe200078e00ff */
[----:B------:R-:W-:Y:S01]  /*2470*/  LOP3.LUT R0, R0, R25, RZ, 0x3c, !PT ;  /* 0x0000001900007212 */ /* 0x000fe200078e3cff */
[----:B------:R-:W0:Y:S01]  /*2480*/  MUFU.RCP R28, R8 ;  /* 0x00000008001c7308 */ /* 0x000e220000001000 */
[----:B------:R-:W-:Y:S03]  /*2490*/  BSSY.RECONVERGENT B1, `(.L_x_43) ;  /* 0x000002c000017945 */ /* 0x000fe60003800200 */
[----:B------:R-:W-:-:S05]  /*24a0*/  IMAD.SHL.U32 R3, R0, 0x2, RZ ;  /* 0x0000000200037824 */ /* 0x000fca00078e00ff */
[----:B------:R-:W-:-:S04]  /*24b0*/  LOP3.LUT R3, R29, R4, R3, 0x96, !PT ;  /* 0x000000041d037212 */ /* 0x000fc800078e9603 */
[----:B------:R-:W-:Y:S01]  /*24c0*/  LOP3.LUT R29, R3, R0, RZ, 0x3c, !PT ;  /* 0x00000000031d7212 */ /* 0x000fe200078e3cff */
[----:B------:R-:W-:-:S04]  /*24d0*/  IMAD.MOV.U32 R3, RZ, RZ, 0x2f800000 ;  /* 0x2f800000ff037424 */ /* 0x000fc800078e00ff */
[----:B------:R-:W-:-:S05]  /*24e0*/  IMAD.IADD R0, R29, 0x1, R24 ;  /* 0x000000011d007824 */ /* 0x000fca00078e0218 */
[----:B------:R-:W-:-:S05]  /*24f0*/  I2FP.F32.U32 R0, R0 ;  /* 0x0000000000007245 */ /* 0x000fca0000201000 */
[----:B------:R-:W-:-:S05]  /*2500*/  FFMA R0, R0, R3, 1.1641532182693481445e-10 ;  /* 0x2f00000000007423 */ /* 0x000fca0000000003 */
[----:B------:R-:W-:-:S13]  /*2510*/  FSETP.GEU.AND P0, PT, R0, 1.175494350822287508e-38, PT ;  /* 0x008000000000780b */ /* 0x000fda0003f0e000 */
[----:B------:R-:W-:-:S05]  /*2520*/  @!P0 FMUL R0, R0, 8388608 ;  /* 0x4b00000000008820 */ /* 0x000fca0000400000 */
[----:B------:R-:W-:-:S04]  /*2530*/  IADD3 R3, PT, PT, R0, -0x3f2aaaab, RZ ;  /* 0xc0d5555500037810 */ /* 0x000fc80007ffe0ff */
[----:B------:R-:W-:-:S04]  /*2540*/  LOP3.LUT R25, R3, 0xff800000, RZ, 0xc0, !PT ;  /* 0xff80000003197812 */ /* 0x000fc800078ec0ff */
[----:B------:R-:W-:Y:S01]  /*2550*/  I2FP.F32.S32 R4, R25 ;  /* 0x0000001900047245 */ /* 0x000fe20000201400 */
[----:B------:R-:W-:Y:S01]  /*2560*/  IMAD.IADD R3, R0, 0x1, -R25 ;  /* 0x0000000100037824 */ /* 0x000fe200078e0a19 */
[----:B------:R-:W-:-:S03]  /*2570*/  MOV R25, 0x7f800000 ;  /* 0x7f80000000197802 */ /* 0x000fc60000000f00 */
[----:B------:R-:W-:Y:S01]  /*2580*/  FADD R26, R3, -1 ;  /* 0xbf800000031a7421 */ /* 0x000fe20000000000 */
[----:B------:R-:W-:Y:S02]  /*2590*/  FSEL R3, RZ, -23, P0 ;  /* 0xc1b80000ff037808 */ /* 0x000fe40000000000 */
[----:B------:R-:W-:Y:S01]  /*25a0*/  ISETP.GT.U32.AND P0, PT, R0, 0x7f7fffff, PT ;  /* 0x7f7fffff0000780c */ /* 0x000fe20003f04070 */
[----:B------:R-:W-:Y:S02]  /*25b0*/  FFMA R27, R26, -R27, 0.14084610342979431152 ;  /* 0x3e1039f61a1b7423 */ /* 0x000fe4000000081b */
[----:B------:R-:W-:Y:S02]  /*25c0*/  FFMA R3, R4, 1.1920928955078125e-07, R3 ;  /* 0x3400000004037823 */ /* 0x000fe40000000003 */
[----:B------:R-:W-:-:S04]  /*25d0*/  FFMA R27, R26, R27, -0.12148627638816833496 ;  /* 0xbdf8cdcc1a1b7423 */ /* 0x000fc8000000001b */
[----:B------:R-:W-:-:S04]  /*25e0*/  FFMA R27, R26, R27, 0.13980610668659210205 ;  /* 0x3e0f29551a1b7423 */ /* 0x000fc8000000001b */
[----:B------:R-:W-:-:S04]  /*25f0*/  FFMA R27, R26, R27, -0.16684235632419586182 ;  /* 0xbe2ad8b91a1b7423 */ /* 0x000fc8000000001b */
[----:B------:R-:W-:-:S04]  /*2600*/  FFMA R27, R26, R27, 0.20012299716472625732 ;  /* 0x3e4ced0b1a1b7423 */ /* 0x000fc8000000001b */
[----:B------:R-:W-:-:S04]  /*2610*/  FFMA R27, R26, R27, -0.24999669194221496582 ;  /* 0xbe7fff221a1b7423 */ /* 0x000fc8000000001b */
[----:B------:R-:W-:-:S04]  /*2620*/  FFMA R27, R26, R27, 0.33333182334899902344 ;  /* 0x3eaaaa781a1b7423 */ /* 0x000fc8000000001b */
[----:B------:R-:W-:-:S04]  /*2630*/  FFMA R27, R26, R27, -0.5 ;  /* 0xbf0000001a1b7423 */ /* 0x000fc8000000001b */
[----:B------:R-:W-:-:S04]  /*2640*/  FMUL R27, R26, R27 ;  /* 0x0000001b1a1b7220 */ /* 0x000fc80000400000 */
[----:B------:R-:W-:-:S04]  /*2650*/  FFMA R26, R26, R27, R26 ;  /* 0x0000001b1a1a7223 */ /* 0x000fc8000000001a */
[----:B------:R-:W-:Y:S01]  /*2660*/  FFMA R26, R3, 0.69314718246459960938, R26 ;  /* 0x3f317218031a7823 */ /* 0x000fe2000000001a */
[C---:B------:R-:W-:Y:S01]  /*2670*/  @P0 FFMA R26, R0.reuse, R25, +INF ;  /* 0x7f800000001a0423 */ /* 0x040fe20000000019 */
[----:B------:R-:W-:Y:S01]  /*2680*/  FSETP.NEU.AND P0, PT, R0, RZ, PT ;  /* 0x000000ff0000720b */ /* 0x000fe20003f0d000 */
[----:B0-----:R-:W-:-:S03]  /*2690*/  FFMA R3, R28, -R8, 1 ;  /* 0x3f8000001c037423 */ /* 0x001fc60000000808 */
[----:B------:R-:W-:Y:S01]  /*26a0*/  FSEL R0, -R26, +INF , P0 ;  /* 0x7f8000001a007808 */ /* 0x000fe20000000100 */
[----:B------:R-:W-:-:S04]  /*26b0*/  FFMA R3, R28, R3, R28 ;  /* 0x000000031c037223 */ /* 0x000fc8000000001c */
[----:B------:R-:W-:-:S03]  /*26c0*/  FFMA R25, R0, R3, RZ ;  /* 0x0000000300197223 */ /* 0x000fc600000000ff */
[----:B------:R-:W0:Y:S01]  /*26d0*/  FCHK P0, R0, R8 ;  /* 0x0000000800007302 */ /* 0x000e220000000000 */
[----:B------:R-:W-:-:S04]  /*26e0*/  FFMA R4, R25, -R8, R0 ;  /* 0x8000000819047223 */ /* 0x000fc80000000000 */
[----:B------:R-:W-:Y:S01]  /*26f0*/  FFMA R4, R3, R4, R25 ;  /* 0x0000000403047223 */ /* 0x000fe20000000019 */
[----:B0-----:R-:W-:Y:S06]  /*2700*/  @!P0 BRA `(.L_x_44) ;  /* 0x0000000000108947 */ /* 0x001fec0003800000 */
[----:B------:R-:W-:Y:S01]  /*2710*/  IMAD.MOV.U32 R33, RZ, RZ, R8 ;  /* 0x000000ffff217224 */ /* 0x000fe200078e0008 */
[----:B------:R-:W-:-:S07]  /*2720*/  MOV R36, 0x2740 ;  /* 0x0000274000247802 */ /* 0x000fce0000000f00 */
[----:B------:R-:W-:Y:S05]  /*2730*/  CALL.REL.NOINC `($__internal_3_$__cuda_sm3x_div_rn_noftz_f32_slowpath) ;  /* 0x0000000c00e47944 */ /* 0x000fea0003c00000 */
[----:B------:R-:W-:-:S07]  /*2740*/  IMAD.MOV.U32 R4, RZ, RZ, R0 ;  /* 0x000000ffff047224 */ /* 0x000fce00078e0000 */
.L_x_44:
[----:B------:R-:W-:Y:S05]  /*2750*/  BSYNC.RECONVERGENT B1 ;  /* 0x0000000000017941 */ /* 0x000fea0003800200 */
.L_x_43:
        /* <DEDUP_REMOVED lines=9> */
[----:B------:R-:W-:Y:S01]  /*27f0*/  MOV R0, R4 ;  /* 0x0000000400007202 */ /* 0x000fe20000000f00 */
[----:B------:R-:W-:Y:S01]  /*2800*/  IMAD.MOV.U32 R33, RZ, RZ, R11 ;  /* 0x000000ffff217224 */ /* 0x000fe200078e000b */
[----:B------:R-:W-:-:S07]  /*2810*/  MOV R36, 0x2830 ;  /* 0x0000283000247802 */ /* 0x000fce0000000f00 */
[----:B------:R-:W-:Y:S05]  /*2820*/  CALL.REL.NOINC `($__internal_3_$__cuda_sm3x_div_rn_noftz_f32_slowpath) ;  /* 0x0000000c00a87944 */ /* 0x000fea0003c00000 */
.L_x_46:
[----:B------:R-:W-:Y:S05]  /*2830*/  BSYNC.RECONVERGENT B1 ;  /* 0x0000000000017941 */ /* 0x000fea0003800200 */
.L_x_45:
[----:B------:R-:W-:Y:S01]  /*2840*/  FADD R0, R0, 0.5 ;  /* 0x3f00000000007421 */ /* 0x000fe20000000000 */
[----:B------:R-:W-:Y:S01]  /*2850*/  IMAD.MOV.U32 R4, RZ, RZ, RZ ;  /* 0x000000ffff047224 */ /* 0x000fe200078e00ff */
[----:B------:R-:W-:Y:S01]  /*2860*/  MOV R33, R6 ;  /* 0x0000000600217202 */ /* 0x000fe20000000f00 */
[----:B------:R-:W-:Y:S01]  /*2870*/  IMAD.MOV.U32 R28, RZ, RZ, R10 ;  /* 0x000000ffff1c7224 */ /* 0x000fe200078e000a */
[----:B------:R2:W3:Y:S01]  /*2880*/  F2I.FLOOR.NTZ R3, R0 ;  /* 0x0000000000037305 */ /* 0x0004e20000207100 */
[----:B------:R-:W-:Y:S01]  /*2890*/  IMAD.MOV.U32 R27, RZ, RZ, R12 ;  /* 0x000000ffff1b7224 */ /* 0x000fe200078e000c */
[----:B------:R-:W-:Y:S01]  /*28a0*/  MOV R26, R13 ;  /* 0x0000000d001a7202 */ /* 0x000fe20000000f00 */
[----:B------:R-:W-:Y:S01]  /*28b0*/  IMAD.MOV.U32 R25, RZ, RZ, R34 ;  /* 0x000000ffff197224 */ /* 0x000fe200078e0022 */
[----:B------:R-:W-:Y:S06]  /*28c0*/  BRA `(.L_x_42) ;  /* 0x00000000000c7947 */ /* 0x000fec0003800000 */
.L_x_36:
[----:B------:R-:W-:Y:S01]  /*28d0*/  ISETP.NE.AND P0, PT, R4, RZ, PT ;  /* 0x000000ff0400720c */ /* 0x000fe20003f05270 */
[----:B------:R-:W-:-:S03]  /*28e0*/  VIADD R3, R3, 0xffffffff ;  /* 0xffffffff03037836 */ /* 0x000fc60000000000 */
[----:B------:R-:W-:-:S09]  /*28f0*/  FSEL R33, R6, R7, !P0 ;  /* 0x0000000706217208 */ /* 0x000fd20004000000 */
.L_x_42:
[----:B------:R-:W-:Y:S05]  /*2900*/  BSYNC.RECONVERGENT B0 ;  /* 0x0000000000007941 */ /* 0x000fea0003800200 */
.L_x_35:
[----:B------:R-:W-:Y:S01]  /*2910*/  FFMA R2, R33, R11, R2 ;  /* 0x0000000b21027223 */ /* 0x000fe20000000002 */
[----:B------:R-:W-:Y:S06]  /*2920*/  BRA.U UP0, `(.L_x_47) ;  /* 0xffffffe500847547 */ /* 0x000fec000b83ffff */
.L_x_25:
[----:B------:R-:W-:Y:S04]  /*2930*/  STG.E desc[UR8][R14.64], R2 ;  /* 0x000000020e007986 */ /* 0x000fe8000c101908 */
[----:B-1-3--:R-:W-:Y:S04]  /*2940*/  STG.E desc[UR8][R16.64], R3 ;  /* 0x0000000310007986 */ /* 0x00afe8000c101908 */
[----:B------:R-:W-:Y:S04]  /*2950*/  STG.E desc[UR8][R18.64], R4 ;  /* 0x0000000412007986 */ /* 0x000fe8000c101908 */
[----:B------:R-:W-:Y:S04]  /*2960*/  STG.E.64 desc[UR8][R20.64], R24 ;  /* 0x0000001814007986 */ /* 0x000fe8000c101b08 */
[----:B------:R-:W-:Y:S04]  /*2970*/  STG.E.64 desc[UR8][R20.64+0x8], R26 ;  /* 0x0000081a14007986 */ /* 0x000fe8000c101b08 */
[----:B------:R-:W-:Y:S04]  /*2980*/  STG.E.64 desc[UR8][R20.64+0x10], R28 ;  /* 0x0000101c14007986 */ /* 0x000fe8000c101b08 */
[----:B------:R-:W-:Y:S04]  /*2990*/  STG.E.64 desc[UR8][R20.64+0x18], R30 ;  /* 0x0000181e14007986 */ /* 0x000fe8000c101b08 */
[----:B------:R-:W-:Y:S04]  /*29a0*/  STG.E.64 desc[UR8][R20.64+0x28], R22 ;  /* 0x0000281614007986 */ /* 0x000fe8000c101b08 */
[----:B------:R-:W-:Y:S01]  /*29b0*/  STG.E desc[UR8][R20.64+0x20], R5 ;  /* 0x0000200514007986 */ /* 0x000fe2000c101908 */
[----:B------:R-:W-:Y:S05]  /*29c0*/  EXIT ;  /* 0x000000000000794d */ /* 0x000fea0003800000 */
        .weak           $__internal_0_$__cuda_sm20_div_s64
        .type           $__internal_0_$__cuda_sm20_div_s64,@function
        .size           $__internal_0_$__cuda_sm20_div_s64,($__internal_1_$__cuda_sm20_rcp_rn_f32_slowpath - $__internal_0_$__cuda_sm20_div_s64)
$__internal_0_$__cuda_sm20_div_s64:
[----:B------:R-:W0:Y:S02]  /*29d0*/  LDCU.64 UR4, c[0x3][0x68] ;  /* 0x00c00d00ff0477ac */ /* 0x000e240008000a00 */
[----:B0-----:R-:W-:Y:S02]  /*29e0*/  IADD3 R10, P0, PT, RZ, -UR4, RZ ;  /* 0x80000004ff0a7c10 */ /* 0x001fe4000ff1e0ff */
[----:B------:R-:W-:Y:S02]  /*29f0*/  ISETP.LE.AND P1, PT, RZ, UR5, PT ;  /* 0x00000005ff007c0c */ /* 0x000fe4000bf23270 */
[----:B------:R-:W-:Y:S02]  /*2a00*/  IADD3.X R11, PT, PT, RZ, ~UR5, RZ, P0, !PT ;  /* 0x80000005ff0b7c10 */ /* 0x000fe400087fe4ff */
[----:B------:R-:W-:Y:S02]  /*2a10*/  SEL R10, R10, UR4, !P1 ;  /* 0x000000040a0a7c07 */ /* 0x000fe4000c800000 */
[----:B------:R-:W-:-:S04]  /*2a20*/  SEL R11, R11, UR5, !P1 ;  /* 0x000000050b0b7c07 */ /* 0x000fc8000c800000 */
[----:B------:R-:W0:Y:S08]  /*2a30*/  I2F.U64.RP R35, R10 ;  /* 0x0000000a00237312 */ /* 0x000e300000309000 */
[----:B0-----:R-:W0:Y:S02]  /*2a40*/  MUFU.RCP R35, R35 ;  /* 0x0000002300237308 */ /* 0x001e240000001000 */
[----:B0-----:R-:W-:-:S06]  /*2a50*/  VIADD R32, R35, 0x1ffffffe ;  /* 0x1ffffffe23207836 */ /* 0x001fcc0000000000 */
[----:B------:R-:W0:Y:S02]  /*2a60*/  F2I.U64.TRUNC R32, R32 ;  /* 0x0000002000207311 */ /* 0x000e24000020d800 */
[----:B0-----:R-:W-:-:S04]  /*2a70*/  IMAD.WIDE.U32 R12, R32, R10, RZ ;  /* 0x0000000a200c7225 */ /* 0x001fc800078e00ff */
[----:B------:R-:W-:Y:S01]  /*2a80*/  IMAD R13, R32, R11, R13 ;  /* 0x0000000b200d7224 */ /* 0x000fe200078e020d */
[----:B------:R-:W-:-:S03]  /*2a90*/  IADD3 R37, P0, PT, RZ, -R12, RZ ;  /* 0x8000000cff257210 */ /* 0x000fc60007f1e0ff */
[----:B------:R-:W-:Y:S02]  /*2aa0*/  IMAD R13, R33, R10, R13 ;  /* 0x0000000a210d7224 */ /* 0x000fe400078e020d */
[----:B------:R-:W-:-:S04]  /*2ab0*/  IMAD.HI.U32 R12, R32, R37, RZ ;  /* 0x00000025200c7227 */ /* 0x000fc800078e00ff */
[----:B------:R-:W-:Y:S01]  /*2ac0*/  IMAD.X R39, RZ, RZ, ~R13, P0 ;  /* 0x000000ffff277224 */ /* 0x000fe200000e0e0d */
[----:B------:R-:W-:-:S03]  /*2ad0*/  MOV R13, R32 ;  /* 0x00000020000d7202 */ /* 0x000fc60000000f00 */
[-C--:B------:R-:W-:Y:S02]  /*2ae0*/  IMAD R41, R33, R39.reuse, RZ ;  /* 0x0000002721297224 */ /* 0x080fe400078e02ff */
[----:B------:R-:W-:-:S04]  /*2af0*/  IMAD.WIDE.U32 R12, P0, R32, R39, R12 ;  /* 0x00000027200c7225 */ /* 0x000fc8000780000c */
[----:B------:R-:W-:-:S04]  /*2b00*/  IMAD.HI.U32 R35, R33, R39, RZ ;  /* 0x0000002721237227 */ /* 0x000fc800078e00ff */
[----:B------:R-:W-:-:S04]  /*2b10*/  IMAD.HI.U32 R12, P2, R33, R37, R12 ;  /* 0x00000025210c7227 */ /* 0x000fc8000784000c */
[----:B------:R-:W-:Y:S01]  /*2b20*/  IMAD.X R35, R35, 0x1, R33, P0 ;  /* 0x0000000123237824 */ /* 0x000fe200000e0621 */
[----:B------:R-:W-:-:S04]  /*2b30*/  IADD3 R13, P3, PT, R41, R12, RZ ;  /* 0x0000000c290d7210 */ /* 0x000fc80007f7e0ff */
[----:B------:R-:W-:Y:S01]  /*2b40*/  IADD3.X R35, PT, PT, RZ, RZ, R35, P3, P2 ;  /* 0x000000ffff237210 */ /* 0x000fe20001fe4423 */
[----:B------:R-:W-:-:S04]  /*2b50*/  IMAD.WIDE.U32 R32, R13, R10, RZ ;  /* 0x0000000a0d207225 */ /* 0x000fc800078e00ff */
[----:B------:R-:W-:Y:S01]  /*2b60*/  IMAD R12, R13, R11, R33 ;  /* 0x0000000b0d0c7224 */ /* 0x000fe200078e0221 */
[----:B------:R-:W-:-:S03]  /*2b70*/  IADD3 R33, P0, PT, RZ, -R32, RZ ;  /* 0x80000020ff217210 */ /* 0x000fc60007f1e0ff */
[----:B------:R-:W-:Y:S02]  /*2b80*/  IMAD R32, R35, R10, R12 ;  /* 0x0000000a23207224 */ /* 0x000fe400078e020c */
[----:B------:R-:W-:-:S04]  /*2b90*/  IMAD.HI.U32 R12, R13, R33, RZ ;  /* 0x000000210d0c7227 */ /* 0x000fc800078e00ff */
[----:B------:R-:W-:-:S04]  /*2ba0*/  IMAD.X R32, RZ, RZ, ~R32, P0 ;  /* 0x000000ffff207224 */ /* 0x000fc800000e0e20 */
[----:B------:R-:W-:-:S04]  /*2bb0*/  IMAD.WIDE.U32 R12, P0, R13, R32, R12 ;  /* 0x000000200d0c7225 */ /* 0x000fc8000780000c */
[C---:B------:R-:W-:Y:S02]  /*2bc0*/  IMAD R37, R35.reuse, R32, RZ ;  /* 0x0000002023257224 */ /* 0x040fe400078e02ff */
[----:B------:R-:W-:-:S04]  /*2bd0*/  IMAD.HI.U32 R12, P2, R35, R33, R12 ;  /* 0x00000021230c7227 */ /* 0x000fc8000784000c */
[----:B------:R-:W-:Y:S01]  /*2be0*/  IMAD.HI.U32 R32, R35, R32, RZ ;  /* 0x0000002023207227 */ /* 0x000fe200078e00ff */
[----:B------:R-:W-:-:S03]  /*2bf0*/  IADD3 R33, P3, PT, R37, R12, RZ ;  /* 0x0000000c25217210 */ /* 0x000fc60007f7e0ff */
[----:B------:R-:W-:Y:S01]  /*2c00*/  IMAD.MOV.U32 R13, RZ, RZ, RZ ;  /* 0x000000ffff0d7224 */ /* 0x000fe200078e00ff */
[----:B------:R-:W-:Y:S01]  /*2c10*/  IADD3.X R35, PT, PT, R32, R35, RZ, P0, !PT ;  /* 0x0000002320237210 */ /* 0x000fe200007fe4ff */
[----:B------:R-:W-:-:S03]  /*2c20*/  IMAD.HI.U32 R12, R33, R34, RZ ;  /* 0x00000022210c7227 */ /* 0x000fc600078e00ff */
[----:B------:R-:W-:Y:S01]  /*2c30*/  IADD3.X R35, PT, PT, RZ, RZ, R35, P3, P2 ;  /* 0x000000ffff237210 */ /* 0x000fe20001fe4423 */
[----:B------:R-:W-:-:S04]  /*2c40*/  IMAD.WIDE.U32 R12, RZ, R33, R12 ;  /* 0x00000021ff0c7225 */ /* 0x000fc800078e000c */
[----:B------:R-:W-:-:S04]  /*2c50*/  IMAD.HI.U32 R12, P0, R35, R34, R12 ;  /* 0x00000022230c7227 */ /* 0x000fc8000780000c */
[----:B------:R-:W-:Y:S01]  /*2c60*/  IMAD.X R32, RZ, RZ, RZ, P0 ;  /* 0x000000ffff207224 */ /* 0x000fe200000e06ff */
[----:B------:R-:W-:-:S04]  /*2c70*/  IADD3 R33, P2, PT, RZ, R12, RZ ;  /* 0x0000000cff217210 */ /* 0x000fc80007f5e0ff */
[----:B------:R-:W-:Y:S01]  /*2c80*/  IADD3.X R35, PT, PT, RZ, R32, RZ, P2, !PT ;  /* 0x00000020ff237210 */ /* 0x000fe200017fe4ff */
[----:B------:R-:W-:-:S04]  /*2c90*/  IMAD.WIDE.U32 R12, R33, R10, RZ ;  /* 0x0000000a210c7225 */ /* 0x000fc800078e00ff */
[C---:B------:R-:W-:Y:S01]  /*2ca0*/  IMAD R13, R33.reuse, R11, R13 ;  /* 0x0000000b210d7224 */ /* 0x040fe200078e020d */
[----:B------:R-:W-:Y:S02]  /*2cb0*/  IADD3 R41, P2, PT, -R12, R34, RZ ;  /* 0x000000220c297210 */ /* 0x000fe40007f5e1ff */
[----:B------:R-:W-:Y:S01]  /*2cc0*/  IADD3 R12, P3, PT, R33, 0x1, RZ ;  /* 0x00000001210c7810 */ /* 0x000fe20007f7e0ff */
[-C--:B------:R-:W-:Y:S01]  /*2cd0*/  IMAD R13, R35, R10.reuse, R13 ;  /* 0x0000000a230d7224 */ /* 0x080fe200078e020d */
[CC--:B------:R-:W-:Y:S02]  /*2ce0*/  ISETP.GE.U32.AND P0, PT, R41.reuse, R10.reuse, PT ;  /* 0x0000000a2900720c */ /* 0x0c0fe40003f06070 */
[----:B------:R-:W-:Y:S01]  /*2cf0*/  IADD3.X R32, PT, PT, RZ, R35, RZ, P3, !PT ;  /* 0x00000023ff207210 */ /* 0x000fe20001ffe4ff */
[----:B------:R-:W-:Y:S01]  /*2d00*/  IMAD.X R13, RZ, RZ, ~R13, P2 ;  /* 0x000000ffff0d7224 */ /* 0x000fe200010e0e0d */
[----:B------:R-:W-:-:S04]  /*2d10*/  IADD3 R37, P2, PT, R41, -R10, RZ ;  /* 0x8000000a29257210 */ /* 0x000fc80007f5e0ff */
[C---:B------:R-:W-:Y:S01]  /*2d20*/  ISETP.GE.U32.AND.EX P0, PT, R13.reuse, R11, PT, P0 ;  /* 0x0000000b0d00720c */ /* 0x040fe20003f06100 */
[----:B------:R-:W-:-:S03]  /*2d30*/  IMAD.X R39, R13, 0x1, ~R11, P2 ;  /* 0x000000010d277824 */ /* 0x000fc600010e0e0b */
[----:B------:R-:W-:Y:S02]  /*2d40*/  SEL R37, R37, R41, P0 ;  /* 0x0000002925257207 */ /* 0x000fe40000000000 */
[----:B------:R-:W-:Y:S02]  /*2d50*/  SEL R39, R39, R13, P0 ;  /* 0x0000000d27277207 */ /* 0x000fe40000000000 */
[----:B------:R-:W-:Y:S02]  /*2d60*/  SEL R13, R12, R33, P0 ;  /* 0x000000210c0d7207 */ /* 0x000fe40000000000 */
[----:B------:R-:W-:Y:S02]  /*2d70*/  ISETP.GE.U32.AND P2, PT, R37, R10, PT ;  /* 0x0000000a2500720c */ /* 0x000fe40003f46070 */
[----:B------:R-:W-:Y:S02]  /*2d80*/  SEL R10, R32, R35, P0 ;  /* 0x00000023200a7207 */ /* 0x000fe40000000000 */
[----:B------:R-:W-:-:S02]  /*2d90*/  IADD3 R32, P3, PT, R13, 0x1, RZ ;  /* 0x000000010d207810 */ /* 0x000fc40007f7e0ff */
[----:B------:R-:W-:-:S03]  /*2da0*/  ISETP.GE.U32.AND.EX P0, PT, R39, R11, PT, P2 ;  /* 0x0000000b2700720c */ /* 0x000fc60003f06120 */
[----:B------:R-:W-:Y:S01]  /*2db0*/  IMAD.X R33, RZ, RZ, R10, P3 ;  /* 0x000000ffff217224 */ /* 0x000fe200018e060a */
[----:B------:R-:W-:-:S04]  /*2dc0*/  SEL R32, R32, R13, P0 ;  /* 0x0000000d20207207 */ /* 0x000fc80000000000 */
[----:B------:R-:W-:Y:S02]  /*2dd0*/  SEL R33, R33, R10, P0 ;  /* 0x0000000a21217207 */ /* 0x000fe40000000000 */
[-C--:B------:R-:W-:Y:S02]  /*2de0*/  IADD3 R11, P2, PT, RZ, -R32.reuse, RZ ;  /* 0x80000020ff0b7210 */ /* 0x080fe40007f5e0ff */
[----:B------:R-:W-:Y:S02]  /*2df0*/  ISETP.NE.U32.AND P0, PT, RZ, UR4, PT ;  /* 0x00000004ff007c0c */ /* 0x000fe4000bf05070 */
[----:B------:R-:W-:Y:S01]  /*2e00*/  SEL R32, R11, R32, !P1 ;  /* 0x000000200b207207 */ /* 0x000fe20004800000 */
[----:B------:R-:W-:Y:S01]  /*2e10*/  IMAD.X R10, RZ, RZ, ~R33, P2 ;  /* 0x000000ffff0a7224 */ /* 0x000fe200010e0e21 */
[----:B------:R-:W-:Y:S01]  /*2e20*/  ISETP.NE.AND.EX P0, PT, RZ, UR5, PT, P0 ;  /* 0x00000005ff007c0c */ /* 0x000fe2000bf05300 */
[----:B------:R-:W-:-:S03]  /*2e30*/  IMAD.MOV.U32 R11, RZ, RZ, 0x0 ;  /* 0x00000000ff0b7424 */ /* 0x000fc600078e00ff */
[----:B------:R-:W-:Y:S02]  /*2e40*/  SEL R33, R10, R33, !P1 ;  /* 0x000000210a217207 */ /* 0x000fe40004800000 */
[----:B------:R-:W-:Y:S02]  /*2e50*/  MOV R10, R0 ;  /* 0x00000000000a7202 */ /* 0x000fe40000000f00 */
[----:B------:R-:W-:Y:S02]  /*2e60*/  SEL R32, R32, 0xffffffff, P0 ;  /* 0xffffffff20207807 */ /* 0x000fe40000000000 */
[----:B------:R-:W-:Y:S01]  /*2e70*/  SEL R33, R33, 0xffffffff, P0 ;  /* 0xffffffff21217807 */ /* 0x000fe20000000000 */
[----:B------:R-:W-:Y:S06]  /*2e80*/  RET.REL.NODEC R10 `(_Z11run_momentsPfS_PiS0_P17curandStateXORWOW) ;  /* 0xffffffd00a5c7950 */ /* 0x000fec0003c3ffff */
        .weak           $__internal_1_$__cuda_sm20_rcp_rn_f32_slowpath
        .type           $__internal_1_$__cuda_sm20_rcp_rn_f32_slowpath,@function
        .size           $__internal_1_$__cuda_sm20_rcp_rn_f32_slowpath,($__internal_2_$__cuda_sm20_rem_s64 - $__internal_1_$__cuda_sm20_rcp_rn_f32_slowpath)
$__internal_1_$__cuda_sm20_rcp_rn_f32_slowpath:
[----:B------:R-:W-:Y:S01]  /*2e90*/  IMAD.SHL.U32 R10, R0, 0x2, RZ ;  /* 0x00000002000a7824 */ /* 0x000fe200078e00ff */
[----:B------:R-:W-:Y:S04]  /*2ea0*/  BSSY.RECONVERGENT B1, `(.L_x_48) ;  /* 0x0000030000017945 */ /* 0x000fe80003800200 */
[----:B------:R-:W-:-:S04]  /*2eb0*/  SHF.R.U32.HI R10, RZ, 0x18, R10 ;  /* 0x00000018ff0a7819 */ /* 0x000fc8000001160a */
[----:B------:R-:W-:-:S13]  /*2ec0*/  ISETP.NE.U32.AND P0, PT, R10, RZ, PT ;  /* 0x000000ff0a00720c */ /* 0x000fda0003f05070 */
[----:B------:R-:W-:Y:S05]  /*2ed0*/  @P0 BRA `(.L_x_49) ;  /* 0x0000000000280947 */ /* 0x000fea0003800000 */
[----:B------:R-:W-:-:S04]  /*2ee0*/  SHF.L.U32 R10, R0, 0x1, RZ ;  /* 0x00000001000a7819 */ /* 0x000fc800000006ff */
[----:B------:R-:W-:-:S13]  /*2ef0*/  ISETP.NE.AND P0, PT, R10, RZ, PT ;  /* 0x000000ff0a00720c */ /* 0x000fda0003f05270 */
[----:B------:R-:W-:Y:S01]  /*2f00*/  @P0 FFMA R32, R0, 1.84467440737095516160e+19, RZ ;  /* 0x5f80000000200823 */ /* 0x000fe200000000ff */
[----:B------:R-:W-:Y:S08]  /*2f10*/  @!P0 MUFU.RCP R13, R0 ;  /* 0x00000000000d8308 */ /* 0x000ff00000001000 */
[----:B------:R-:W0:Y:S02]  /*2f20*/  @P0 MUFU.RCP R33, R32 ;  /* 0x0000002000210308 */ /* 0x000e240000001000 */
[----:B0-----:R-:W-:-:S04]  /*2f30*/  @P0 FFMA R10, R32, R33, -1 ;  /* 0xbf800000200a0423 */ /* 0x001fc80000000021 */
[----:B------:R-:W-:-:S04]  /*2f40*/  @P0 FADD.FTZ R10, -R10, -RZ ;  /* 0x800000ff0a0a0221 */ /* 0x000fc80000010100 */
[----:B------:R-:W-:-:S04]  /*2f50*/  @P0 FFMA R10, R33, R10, R33 ;  /* 0x0000000a210a0223 */ /* 0x000fc80000000021 */
[----:B------:R-:W-:Y:S01]  /*2f60*/  @P0 FFMA R13, R10, 1.84467440737095516160e+19, RZ ;  /* 0x5f8000000a0d0823 */ /* 0x000fe200000000ff */
[----:B------:R-:W-:Y:S06]  /*2f70*/  BRA `(.L_x_50) ;  /* 0x0000000000887947 */ /* 0x000fec0003800000 */
.L_x_49:
[----:B------:R-:W-:-:S05]  /*2f80*/  VIADD R13, R10, 0xffffff03 ;  /* 0xffffff030a0d7836 */ /* 0x000fca0000000000 */
[----:B------:R-:W-:-:S13]  /*2f90*/  ISETP.GT.U32.AND P0, PT, R13, 0x1, PT ;  /* 0x000000010d00780c */ /* 0x000fda0003f04070 */
[----:B------:R-:W-:Y:S05]  /*2fa0*/  @P0 BRA `(.L_x_51) ;  /* 0x0000000000780947 */ /* 0x000fea0003800000 */
[----:B------:R-:W-:Y:S01]  /*2fb0*/  LOP3.LUT R32, R0, 0x7fffff, RZ, 0xc0, !PT ;  /* 0x007fffff00207812 */ /* 0x000fe200078ec0ff */
[----:B------:R-:W-:-:S03]  /*2fc0*/  IMAD.MOV.U32 R36, RZ, RZ, 0x3 ;  /* 0x00000003ff247424 */ /* 0x000fc600078e00ff */
[----:B------:R-:W-:Y:S02]  /*2fd0*/  LOP3.LUT R32, R32, 0x3f800000, RZ, 0xfc, !PT ;  /* 0x3f80000020207812 */ /* 0x000fe400078efcff */
[----:B------:R-:W-:Y:S02]  /*2fe0*/  SHF.L.U32 R37, R36, R13, RZ ;  /* 0x0000000d24257219 */ /* 0x000fe400000006ff */
[----:B------:R-:W0:Y:S02]  /*2ff0*/  MUFU.RCP R33, R32 ;  /* 0x0000002000217308 */ /* 0x000e240000001000 */
[----:B0-----:R-:W-:-:S04]  /*3000*/  FFMA R34, R32, R33, -1 ;  /* 0xbf80000020227423 */ /* 0x001fc80000000021 */
[----:B------:R-:W-:-:S04]  /*3010*/  FADD.FTZ R34, -R34, -RZ ;  /* 0x800000ff22227221 */ /* 0x000fc80000010100 */
[CCC-:B------:R-:W-:Y:S01]  /*3020*/  FFMA.RM R35, R33.reuse, R34.reuse, R33.reuse ;  /* 0x0000002221237223 */ /* 0x1c0fe20000004021 */
[----:B------:R-:W-:-:S04]  /*3030*/  FFMA.RP R34, R33, R34, R33 ;  /* 0x0000002221227223 */ /* 0x000fc80000008021 */
[C---:B------:R-:W-:Y:S02]  /*3040*/  LOP3.LUT R33, R35.reuse, 0x7fffff, RZ, 0xc0, !PT ;  /* 0x007fffff23217812 */ /* 0x040fe400078ec0ff */
[----:B------:R-:W-:Y:S02]  /*3050*/  FSETP.NEU.FTZ.AND P0, PT, R35, R34, PT ;  /* 0x000000222300720b */ /* 0x000fe40003f1d000 */
[----:B------:R-:W-:Y:S02]  /*3060*/  LOP3.LUT R34, R33, 0x800000, RZ, 0xfc, !PT ;  /* 0x0080000021227812 */ /* 0x000fe400078efcff */
[----:B------:R-:W-:Y:S02]  /*3070*/  SEL R33, RZ, 0xffffffff, !P0 ;  /* 0xffffffffff217807 */ /* 0x000fe40004000000 */
[----:B------:R-:W-:Y:S02]  /*3080*/  LOP3.LUT R32, R37, R34, RZ, 0xc0, !PT ;  /* 0x0000002225207212 */ /* 0x000fe400078ec0ff */
[----:B------:R-:W-:-:S02]  /*3090*/  IADD3 R33, PT, PT, -R33, RZ, RZ ;  /* 0x000000ff21217210 */ /* 0x000fc40007ffe1ff */
[-C--:B------:R-:W-:Y:S02]  /*30a0*/  SHF.R.U32.HI R32, RZ, R13.reuse, R32 ;  /* 0x0000000dff207219 */ /* 0x080fe40000011620 */
[----:B------:R-:W-:Y:S02]  /*30b0*/  LOP3.LUT P1, RZ, R33, R13, R34, 0xf8, !PT ;  /* 0x0000000d21ff7212 */ /* 0x000fe4000782f822 */
[C---:B------:R-:W-:Y:S02]  /*30c0*/  LOP3.LUT P0, RZ, R32.reuse, 0x1, RZ, 0xc0, !PT ;  /* 0x0000000120ff7812 */ /* 0x040fe4000780c0ff */
[----:B------:R-:W-:-:S04]  /*30d0*/  LOP3.LUT P2, RZ, R32, 0x2, RZ, 0xc0, !PT ;  /* 0x0000000220ff7812 */ /* 0x000fc8000784c0ff */
[----:B------:R-:W-:Y:S02]  /*30e0*/  PLOP3.LUT P0, PT, P0, P1, P2, 0xe0, 0x0 ;  /* 0x000000000000781c */ /* 0x000fe40000703c20 */
[----:B------:R-:W-:Y:S02]  /*30f0*/  LOP3.LUT P1, RZ, R0, 0x7fffff, RZ, 0xc0, !PT ;  /* 0x007fffff00ff7812 */ /* 0x000fe4000782c0ff */
[----:B------:R-:W-:-:S05]  /*3100*/  SEL R13, RZ, 0x1, !P0 ;  /* 0x00000001ff0d7807 */ /* 0x000fca0004000000 */
[----:B------:R-:W-:-:S05]  /*3110*/  IMAD.MOV R13, RZ, RZ, -R13 ;  /* 0x000000ffff0d7224 */ /* 0x000fca00078e0a0d */
[----:B------:R-:W-:Y:S01]  /*3120*/  ISETP.GE.AND P0, PT, R13, RZ, PT ;  /* 0x000000ff0d00720c */ /* 0x000fe20003f06270 */
[----:B------:R-:W-:-:S05]  /*3130*/  VIADD R13, R10, 0xffffff04 ;  /* 0xffffff040a0d7836 */ /* 0x000fca0000000000 */
[----:B------:R-:W-:-:S07]  /*3140*/  SHF.R.U32.HI R13, RZ, R13, R34 ;  /* 0x0000000dff0d7219 */ /* 0x000fce0000011622 */
[----:B------:R-:W-:-:S05]  /*3150*/  @!P0 IADD3 R13, PT, PT, R13, 0x1, RZ ;  /* 0x000000010d0d8810 */ /* 0x000fca0007ffe0ff */
[----:B------:R-:W-:-:S05]  /*3160*/  @!P1 IMAD.SHL.U32 R13, R13, 0x2, RZ ;  /* 0x000000020d0d9824 */ /* 0x000fca00078e00ff */
[----:B------:R-:W-:Y:S01]  /*3170*/  LOP3.LUT R13, R13, 0x80000000, R0, 0xf8, !PT ;  /* 0x800000000d0d7812 */ /* 0x000fe200078ef800 */
[----:B------:R-:W-:Y:S06]  /*3180*/  BRA `(.L_x_50) ;  /* 0x0000000000047947 */ /* 0x000fec0003800000 */
.L_x_51:
[----:B------:R0:W1:Y:S02]  /*3190*/  MUFU.RCP R13, R0 ;  /* 0x00000000000d7308 */ /* 0x0000640000001000 */
.L_x_50:
[----:B------:R-:W-:Y:S05]  /*31a0*/  BSYNC.RECONVERGENT B1 ;  /* 0x0000000000017941 */ /* 0x000fea0003800200 */
.L_x_48:
[----:B01----:R-:W-:Y:S02]  /*31b0*/  IMAD.MOV.U32 R0, RZ, RZ, R13 ;  /* 0x000000ffff007224 */ /* 0x003fe400078e000d */
[----:B------:R-:W-:-:S04]  /*31c0*/  HFMA2 R13, -RZ, RZ, 0, 0 ;  /* 0x00000000ff0d7431 */ /* 0x000fc800000001ff */
[----:B------:R-:W-:Y:S05]  /*31d0*/  RET.REL.NODEC R12 `(_Z11run_momentsPfS_PiS0_P17curandStateXORWOW) ;  /* 0xffffffcc0c887950 */ /* 0x000fea0003c3ffff */
        .weak           $__internal_2_$__cuda_sm20_rem_s64
        .type           $__internal_2_$__cuda_sm20_rem_s64,@function
        .size           $__internal_2_$__cuda_sm20_rem_s64,($__internal_3_$__cuda_sm3x_div_rn_noftz_f32_slowpath - $__internal_2_$__cuda_sm20_rem_s64)
$__internal_2_$__cuda_sm20_rem_s64:
[----:B------:R-:W0:Y:S01]  /*31e0*/  LDCU UR10, c[0x3][0x74] ;  /* 0x00c00e80ff0a77ac */ /* 0x000e220008000800 */
[----:B------:R-:W-:Y:S02]  /*31f0*/  UISETP.GE.AND UP0, UPT, UR6, URZ, UPT ;  /* 0x000000ff0600728c */ /* 0x000fe4000bf06270 */
[----:B0-----:R-:W-:-:S04]  /*3200*/  UIADD3 UR4, UP1, UPT, URZ, -UR10, URZ ;  /* 0x8000000aff047290 */ /* 0x001fc8000ff3e0ff */
[----:B------:R-:W-:Y:S02]  /*3210*/  UIADD3.X UR5, UPT, UPT, URZ, ~UR6, URZ, UP1, !UPT ;  /* 0x80000006ff057290 */ /* 0x000fe40008ffe4ff */
[----:B------:R-:W-:Y:S02]  /*3220*/  USEL UR4, UR4, UR10, !UP0 ;  /* 0x0000000a04047287 */ /* 0x000fe4000c000000 */
[----:B------:R-:W-:-:S09]  /*3230*/  USEL UR5, UR5, UR6, !UP0 ;  /* 0x0000000605057287 */ /* 0x000fd2000c000000 */
[----:B------:R-:W0:Y:S08]  /*3240*/  I2F.U64.RP R34, UR4 ;  /* 0x0000000400227d12 */ /* 0x000e300008309000 */
[----:B0-----:R-:W0:Y:S02]  /*3250*/  MUFU.RCP R34, R34 ;  /* 0x0000002200227308 */ /* 0x001e240000001000 */
[----:B0-----:R-:W-:-:S06]  /*3260*/  VIADD R12, R34, 0x1ffffffe ;  /* 0x1ffffffe220c7836 */ /* 0x001fcc0000000000 */
[----:B------:R-:W0:Y:S02]  /*3270*/  F2I.U64.TRUNC R12, R12 ;  /* 0x0000000c000c7311 */ /* 0x000e24000020d800 */
[----:B0-----:R-:W-:-:S04]  /*3280*/  IMAD.WIDE.U32 R10, R12, UR4, RZ ;  /* 0x000000040c0a7c25 */ /* 0x001fc8000f8e00ff */
[----:B------:R-:W-:Y:S01]  /*3290*/  IMAD R11, R12, UR5, R11 ;  /* 0x000000050c0b7c24 */ /* 0x000fe2000f8e020b */
[----:B------:R-:W-:-:S03]  /*32a0*/  IADD3 R35, P0, PT, RZ, -R10, RZ ;  /* 0x8000000aff237210 */ /* 0x000fc60007f1e0ff */
[----:B------:R-:W-:Y:S02]  /*32b0*/  IMAD R11, R13, UR4, R11 ;  /* 0x000000040d0b7c24 */ /* 0x000fe4000f8e020b */
[----:B------:R-:W-:-:S04]  /*32c0*/  IMAD.HI.U32 R10, R12, R35, RZ ;  /* 0x000000230c0a7227 */ /* 0x000fc800078e00ff */
[----:B------:R-:W-:Y:S01]  /*32d0*/  IMAD.X R37, RZ, RZ, ~R11, P0 ;  /* 0x000000ffff257224 */ /* 0x000fe200000e0e0b */
[----:B------:R-:W-:-:S03]  /*32e0*/  MOV R11, R12 ;  /* 0x0000000c000b7202 */ /* 0x000fc60000000f00 */
[-C--:B------:R-:W-:Y:S02]  /*32f0*/  IMAD R39, R13, R37.reuse, RZ ;  /* 0x000000250d277224 */ /* 0x080fe400078e02ff */
[----:B------:R-:W-:-:S04]  /*3300*/  IMAD.WIDE.U32 R10, P0, R12, R37, R10 ;  /* 0x000000250c0a7225 */ /* 0x000fc8000780000a */
[----:B------:R-:W-:-:S04]  /*3310*/  IMAD.HI.U32 R10, P1, R13, R35, R10 ;  /* 0x000000230d0a7227 */ /* 0x000fc8000782000a */
[----:B------:R-:W-:Y:S01]  /*3320*/  IMAD.HI.U32 R35, R13, R37, RZ ;  /* 0x000000250d237227 */ /* 0x000fe200078e00ff */
[----:B------:R-:W-:-:S03]  /*3330*/  IADD3 R11, P2, PT, R39, R10, RZ ;  /* 0x0000000a270b7210 */ /* 0x000fc60007f5e0ff */
[----:B------:R-:W-:Y:S02]  /*3340*/  IMAD.X R35, R35, 0x1, R13, P0 ;  /* 0x0000000123237824 */ /* 0x000fe400000e060d */
[----:B------:R-:W-:-:S03]  /*3350*/  IMAD.WIDE.U32 R12, R11, UR4, RZ ;  /* 0x000000040b0c7c25 */ /* 0x000fc6000f8e00ff */
[----:B------:R-:W-:Y:S01]  /*3360*/  IADD3.X R35, PT, PT, RZ, RZ, R35, P2, P1 ;  /* 0x000000ffff237210 */ /* 0x000fe200017e2423 */
[----:B------:R-:W-:Y:S01]  /*3370*/  IMAD R10, R11, UR5, R13 ;  /* 0x000000050b0a7c24 */ /* 0x000fe2000f8e020d */
[----:B------:R-:W-:Y:S02]  /*3380*/  IADD3 R37, P0, PT, RZ, -R12, RZ ;  /* 0x8000000cff257210 */ /* 0x000fe40007f1e0ff */
[----:B------:R-:W-:Y:S01]  /*3390*/  ISETP.GE.AND P1, PT, R33, RZ, PT ;  /* 0x000000ff2100720c */ /* 0x000fe20003f26270 */
[----:B------:R-:W-:Y:S01]  /*33a0*/  IMAD R12, R35, UR4, R10 ;  /* 0x00000004230c7c24 */ /* 0x000fe2000f8e020a */
[----:B------:R-:W-:Y:S01]  /*33b0*/  IADD3 R13, P4, PT, RZ, -R32, RZ ;  /* 0x80000020ff0d7210 */ /* 0x000fe20007f9e0ff */
[----:B------:R-:W-:-:S03]  /*33c0*/  IMAD.HI.U32 R10, R11, R37, RZ ;  /* 0x000000250b0a7227 */ /* 0x000fc600078e00ff */
[----:B------:R-:W-:Y:S01]  /*33d0*/  SEL R13, R13, R32, !P1 ;  /* 0x000000200d0d7207 */ /* 0x000fe20004800000 */
[----:B------:R-:W-:Y:S01]  /*33e0*/  IMAD.X R12, RZ, RZ, ~R12, P0 ;  /* 0x000000ffff0c7224 */ /* 0x000fe200000e0e0c */
[----:B------:R-:W-:-:S03]  /*33f0*/  IADD3.X R32, PT, PT, RZ, ~R33, RZ, P4, !PT ;  /* 0x80000021ff207210 */ /* 0x000fc600027fe4ff */
[----:B------:R-:W-:Y:S01]  /*3400*/  IMAD.WIDE.U32 R10, P0, R11, R12, R10 ;  /* 0x0000000c0b0a7225 */ /* 0x000fe2000780000a */
[----:B------:R-:W-:-:S03]  /*3410*/  SEL R33, R32, R33, !P1 ;  /* 0x0000002120217207 */ /* 0x000fc60004800000 */
[----:B------:R-:W-:-:S04]  /*3420*/  IMAD.HI.U32 R34, R35, R12, RZ ;  /* 0x0000000c23227227 */ /* 0x000fc800078e00ff */
[----:B------:R-:W-:-:S04]  /*3430*/  IMAD.HI.U32 R10, P2, R35, R37, R10 ;  /* 0x00000025230a7227 */ /* 0x000fc8000784000a */
[----:B------:R-:W-:Y:S02]  /*3440*/  IMAD R11, R35, R12, RZ ;  /* 0x0000000c230b7224 */ /* 0x000fe400078e02ff */
[----:B------:R-:W-:-:S03]  /*3450*/  IMAD.X R35, R34, 0x1, R35, P0 ;  /* 0x0000000122237824 */ /* 0x000fc600000e0623 */
[----:B------:R-:W-:Y:S01]  /*3460*/  IADD3 R12, P3, PT, R11, R10, RZ ;  /* 0x0000000a0b0c7210 */ /* 0x000fe20007f7e0ff */
[----:B------:R-:W-:-:S03]  /*3470*/  IMAD.MOV.U32 R11, RZ, RZ, RZ ;  /* 0x000000ffff0b7224 */ /* 0x000fc600078e00ff */
[----:B------:R-:W-:Y:S01]  /*3480*/  IADD3.X R32, PT, PT, RZ, RZ, R35, P3, P2 ;  /* 0x000000ffff207210 */ /* 0x000fe20001fe4423 */
[----:B------:R-:W-:-:S04]  /*3490*/  IMAD.HI.U32 R10, R12, R13, RZ ;  /* 0x0000000d0c0a7227 */ /* 0x000fc800078e00ff */
[-C--:B------:R-:W-:Y:S02]  /*34a0*/  IMAD R35, R32, R33.reuse, RZ ;  /* 0x0000002120237224 */ /* 0x080fe400078e02ff */
[----:B------:R-:W-:-:S04]  /*34b0*/  IMAD.WIDE.U32 R10, R12, R33, R10 ;  /* 0x000000210c0a7225 */ /* 0x000fc800078e000a */
[----:B------:R-:W-:-:S04]  /*34c0*/  IMAD.HI.U32 R12, R32, R33, RZ ;  /* 0x00000021200c7227 */ /* 0x000fc800078e00ff */
[----:B------:R-:W-:-:S05]  /*34d0*/  IMAD.HI.U32 R10, P0, R32, R13, R10 ;  /* 0x0000000d200a7227 */ /* 0x000fca000780000a */
[----:B------:R-:W-:Y:S02]  /*34e0*/  IADD3 R35, P2, PT, R35, R10, RZ ;  /* 0x0000000a23237210 */ /* 0x000fe40007f5e0ff */
[----:B------:R-:W-:-:S03]  /*34f0*/  IADD3.X R12, PT, PT, R12, RZ, RZ, P0, !PT ;  /* 0x000000ff0c0c7210 */ /* 0x000fc600007fe4ff */
[----:B------:R-:W-:-:S04]  /*3500*/  IMAD.WIDE.U32 R10, R35, UR4, RZ ;  /* 0x00000004230a7c25 */ /* 0x000fc8000f8e00ff */
[----:B------:R-:W-:Y:S01]  /*3510*/  IMAD.X R12, RZ, RZ, R12, P2 ;  /* 0x000000ffff0c7224 */ /* 0x000fe200010e060c */
[----:B------:R-:W-:Y:S01]  /*3520*/  IADD3 R32, P2, PT, -R10, R13, RZ ;  /* 0x0000000d0a207210 */ /* 0x000fe20007f5e1ff */
[----:B------:R-:W-:-:S03]  /*3530*/  IMAD R35, R35, UR5, R11 ;  /* 0x0000000523237c24 */ /* 0x000fc6000f8e020b */
[----:B------:R-:W-:Y:S01]  /*3540*/  ISETP.GE.U32.AND P0, PT, R32, UR4, PT ;  /* 0x0000000420007c0c */ /* 0x000fe2000bf06070 */
[----:B------:R-:W-:-:S04]  /*3550*/  IMAD R12, R12, UR4, R35 ;  /* 0x000000040c0c7c24 */ /* 0x000fc8000f8e0223 */
[----:B------:R-:W-:Y:S01]  /*3560*/  IMAD.X R33, R33, 0x1, ~R12, P2 ;  /* 0x0000000121217824 */ /* 0x000fe200010e0e0c */
[----:B------:R-:W-:-:S04]  /*3570*/  IADD3 R11, P2, PT, R32, -UR4, RZ ;  /* 0x80000004200b7c10 */ /* 0x000fc8000ff5e0ff */
[C---:B------:R-:W-:Y:S02]  /*3580*/  ISETP.GE.U32.AND.EX P0, PT, R33.reuse, UR5, PT, P0 ;  /* 0x0000000521007c0c */ /* 0x040fe4000bf06100 */
[----:B------:R-:W-:Y:S02]  /*3590*/  IADD3.X R10, PT, PT, R33, ~UR5, RZ, P2, !PT ;  /* 0x80000005210a7c10 */ /* 0x000fe400097fe4ff */
[----:B------:R-:W-:Y:S02]  /*35a0*/  SEL R11, R11, R32, P0 ;  /* 0x000000200b0b7207 */ /* 0x000fe40000000000 */
[----:B------:R-:W-:Y:S02]  /*35b0*/  SEL R10, R10, R33, P0 ;  /* 0x000000210a0a7207 */ /* 0x000fe40000000000 */
[C---:B------:R-:W-:Y:S02]  /*35c0*/  ISETP.GE.U32.AND P0, PT, R11.reuse, UR4, PT ;  /* 0x000000040b007c0c */ /* 0x040fe4000bf06070 */
[----:B------:R-:W-:-:S02]  /*35d0*/  IADD3 R12, P2, PT, R11, -UR4, RZ ;  /* 0x800000040b0c7c10 */ /* 0x000fc4000ff5e0ff */
[C---:B------:R-:W-:Y:S02]  /*35e0*/  ISETP.GE.U32.AND.EX P0, PT, R10.reuse, UR5, PT, P0 ;  /* 0x000000050a007c0c */ /* 0x040fe4000bf06100 */
[----:B------:R-:W-:Y:S02]  /*35f0*/  IADD3.X R13, PT, PT, R10, ~UR5, RZ, P2, !PT ;  /* 0x800000050a0d7c10 */ /* 0x000fe400097fe4ff */
[----:B------:R-:W-:Y:S02]  /*3600*/  SEL R12, R12, R11, P0 ;  /* 0x0000000b0c0c7207 */ /* 0x000fe40000000000 */
[----:B------:R-:W-:Y:S02]  /*3610*/  SEL R13, R13, R10, P0 ;  /* 0x0000000a0d0d7207 */ /* 0x000fe40000000000 */
[----:B------:R-:W-:Y:S02]  /*3620*/  IADD3 R11, P2, PT, RZ, -R12, RZ ;  /* 0x8000000cff0b7210 */ /* 0x000fe40007f5e0ff */
[----:B------:R-:W-:-:S02]  /*3630*/  ISETP.NE.U32.AND P0, PT, RZ, UR10, PT ;  /* 0x0000000aff007c0c */ /* 0x000fc4000bf05070 */
[-C--:B------:R-:W-:Y:S02]  /*3640*/  IADD3.X R10, PT, PT, RZ, ~R13.reuse, RZ, P2, !PT ;  /* 0x8000000dff0a7210 */ /* 0x080fe400017fe4ff */
[----:B------:R-:W-:Y:S01]  /*3650*/  SEL R12, R11, R12, !P1 ;  /* 0x0000000c0b0c7207 */ /* 0x000fe20004800000 */
[----:B------:R-:W-:Y:S01]  /*3660*/  IMAD.MOV.U32 R11, RZ, RZ, 0x0 ;  /* 0x00000000ff0b7424 */ /* 0x000fe200078e00ff */
[----:B------:R-:W-:Y:S01]  /*3670*/  SEL R13, R10, R13, !P1 ;  /* 0x0000000d0a0d7207 */ /* 0x000fe20004800000 */
[----:B------:R-:W-:Y:S01]  /*3680*/  IMAD.MOV.U32 R10, RZ, RZ, R0 ;  /* 0x000000ffff0a7224 */ /* 0x000fe200078e0000 */
[----:B------:R-:W-:-:S04]  /*3690*/  ISETP.NE.AND.EX P0, PT, RZ, UR6, PT, P0 ;  /* 0x00000006ff007c0c */ /* 0x000fc8000bf05300 */
[----:B------:R-:W-:Y:S02]  /*36a0*/  SEL R12, R12, 0xffffffff, P0 ;  /* 0xffffffff0c0c7807 */ /* 0x000fe40000000000 */
[----:B------:R-:W-:Y:S01]  /*36b0*/  SEL R13, R13, 0xffffffff, P0 ;  /* 0xffffffff0d0d7807 */ /* 0x000fe20000000000 */
[----:B------:R-:W-:Y:S06]  /*36c0*/  RET.REL.NODEC R10 `(_Z11run_momentsPfS_PiS0_P17curandStateXORWOW) ;  /* 0xffffffc80a4c7950 */ /* 0x000fec0003c3ffff */
        .weak           $__internal_3_$__cuda_sm3x_div_rn_noftz_f32_slowpath
        .type           $__internal_3_$__cuda_sm3x_div_rn_noftz_f32_slowpath,@function
        .size           $__internal_3_$__cuda_sm3x_div_rn_noftz_f32_slowpath,(.L_x_108 - $__internal_3_$__cuda_sm3x_div_rn_noftz_f32_slowpath)
$__internal_3_$__cuda_sm3x_div_rn_noftz_f32_slowpath:
[----:B------:R-:W-:Y:S01]  /*36d0*/  SHF.R.U32.HI R35, RZ, 0x17, R33 ;  /* 0x00000017ff237819 */ /* 0x000fe20000011621 */
[----:B------:R-:W-:Y:S01]  /*36e0*/  BSSY.RECONVERGENT B2, `(.L_x_52) ;  /* 0x0000062000027945 */ /* 0x000fe20003800200 */
[----:B------:R-:W-:Y:S02]  /*36f0*/  SHF.R.U32.HI R38, RZ, 0x17, R0 ;  /* 0x00000017ff267819 */ /* 0x000fe40000011600 */
[----:B------:R-:W-:Y:S02]  /*3700*/  LOP3.LUT R35, R35, 0xff, RZ, 0xc0, !PT ;  /* 0x000000ff23237812 */ /* 0x000fe400078ec0ff */
[----:B------:R-:W-:Y:S02]  /*3710*/  LOP3.LUT R38, R38, 0xff, RZ, 0xc0, !PT ;  /* 0x000000ff26267812 */ /* 0x000fe400078ec0ff */
[----:B------:R-:W-:-:S03]  /*3720*/  IADD3 R39, PT, PT, R35, -0x1, RZ ;  /* 0xffffffff23277810 */ /* 0x000fc60007ffe0ff */
[----:B------:R-:W-:Y:S01]  /*3730*/  VIADD R37, R38, 0xffffffff ;  /* 0xffffffff26257836 */ /* 0x000fe20000000000 */
[----:B------:R-:W-:-:S04]  /*3740*/  ISETP.GT.U32.AND P0, PT, R39, 0xfd, PT ;  /* 0x000000fd2700780c */ /* 0x000fc80003f04070 */
[----:B------:R-:W-:-:S13]  /*3750*/  ISETP.GT.U32.OR P0, PT, R37, 0xfd, P0 ;  /* 0x000000fd2500780c */ /* 0x000fda0000704470 */
[----:B------:R-:W-:Y:S01]  /*3760*/  @!P0 IMAD.MOV.U32 R32, RZ, RZ, RZ ;  /* 0x000000ffff208224 */ /* 0x000fe200078e00ff */
[----:B------:R-:W-:Y:S06]  /*3770*/  @!P0 BRA `(.L_x_53) ;  /* 0x00000000005c8947 */ /* 0x000fec0003800000 */
[----:B------:R-:W-:Y:S02]  /*3780*/  FSETP.GTU.FTZ.AND P0, PT, |R0|, +INF , PT ;  /* 0x7f8000000000780b */ /* 0x000fe40003f1c200 */
[----:B------:R-:W-:-:S04]  /*3790*/  FSETP.GTU.FTZ.AND P1, PT, |R33|, +INF , PT ;  /* 0x7f8000002100780b */ /* 0x000fc80003f3c200 */
[----:B------:R-:W-:-:S13]  /*37a0*/  PLOP3.LUT P0, PT, P0, P1, PT, 0xf8, 0x8f ;  /* 0x00000000008f781c */ /* 0x000fda0000703f70 */
[----:B------:R-:W-:Y:S05]  /*37b0*/  @P0 BRA `(.L_x_54) ;  /* 0x00000004004c0947 */ /* 0x000fea0003800000 */
[----:B------:R-:W-:-:S13]  /*37c0*/  LOP3.LUT P0, RZ, R33, 0x7fffffff, R0, 0xc8, !PT ;  /* 0x7fffffff21ff7812 */ /* 0x000fda000780c800 */
[----:B------:R-:W-:Y:S05]  /*37d0*/  @!P0 BRA `(.L_x_55) ;  /* 0x00000004003c8947 */ /* 0x000fea0003800000 */
[C---:B------:R-:W-:Y:S02]  /*37e0*/  FSETP.NEU.FTZ.AND P1, PT, |R0|.reuse, +INF , PT ;  /* 0x7f8000000000780b */ /* 0x040fe40003f3d200 */
[----:B------:R-:W-:Y:S02]  /*37f0*/  FSETP.NEU.FTZ.AND P2, PT, |R33|, +INF , PT ;  /* 0x7f8000002100780b */ /* 0x000fe40003f5d200 */
[----:B------:R-:W-:-:S11]  /*3800*/  FSETP.NEU.FTZ.AND P0, PT, |R0|, +INF , PT ;  /* 0x7f8000000000780b */ /* 0x000fd60003f1d200 */
[----:B------:R-:W-:Y:S05]  /*3810*/  @!P2 BRA !P1, `(.L_x_55) ;  /* 0x00000004002ca947 */ /* 0x000fea0004800000 */
[----:B------:R-:W-:-:S04]  /*3820*/  LOP3.LUT P1, RZ, R0, 0x7fffffff, RZ, 0xc0, !PT ;  /* 0x7fffffff00ff7812 */ /* 0x000fc8000782c0ff */
[----:B------:R-:W-:-:S13]  /*3830*/  PLOP3.LUT P1, PT, P2, P1, PT, 0x2f, 0xf2 ;  /* 0x0000000000f2781c */ /* 0x000fda0001722577 */
[----:B------:R-:W-:Y:S05]  /*3840*/  @P1 BRA `(.L_x_56) ;  /* 0x0000000400181947 */ /* 0x000fea0003800000 */
[----:B------:R-:W-:-:S04]  /*3850*/  LOP3.LUT P1, RZ, R33, 0x7fffffff, RZ, 0xc0, !PT ;  /* 0x7fffffff21ff7812 */ /* 0x000fc8000782c0ff */
[----:B------:R-:W-:-:S13]  /*3860*/  PLOP3.LUT P0, PT, P0, P1, PT, 0x2f, 0xf2 ;  /* 0x0000000000f2781c */ /* 0x000fda0000702577 */
[----:B------:R-:W-:Y:S05]  /*3870*/  @P0 BRA `(.L_x_57) ;  /* 0x0000000400000947 */ /* 0x000fea0003800000 */
[----:B------:R-:W-:Y:S02]  /*3880*/  ISETP.GE.AND P0, PT, R37, RZ, PT ;  /* 0x000000ff2500720c */ /* 0x000fe40003f06270 */
[----:B------:R-:W-:-:S11]  /*3890*/  ISETP.GE.AND P1, PT, R39, RZ, PT ;  /* 0x000000ff2700720c */ /* 0x000fd60003f26270 */
[----:B------:R-:W-:Y:S01]  /*38a0*/  @P0 MOV R32, RZ ;  /* 0x000000ff00200202 */ /* 0x000fe20000000f00 */
[----:B------:R-:W-:Y:S02]  /*38b0*/  @!P0 IMAD.MOV.U32 R32, RZ, RZ, -0x40 ;  /* 0xffffffc0ff208424 */ /* 0x000fe400078e00ff */
[----:B------:R-:W-:Y:S01]  /*38c0*/  @!P0 FFMA R0, R0, 1.84467440737095516160e+19, RZ ;  /* 0x5f80000000008823 */ /* 0x000fe200000000ff */
[----:B------:R-:W-:Y:S01]  /*38d0*/  @!P1 FFMA R33, R33, 1.84467440737095516160e+19, RZ ;  /* 0x5f80000021219823 */ /* 0x000fe200000000ff */
[----:B------:R-:W-:-:S07]  /*38e0*/  @!P1 VIADD R32, R32, 0x40 ;  /* 0x0000004020209836 */ /* 0x000fce0000000000 */
.L_x_53:
[----:B------:R-:W-:Y:S01]  /*38f0*/  LEA R40, R35, 0xc0800000, 0x17 ;  /* 0xc080000023287811 */ /* 0x000fe200078eb8ff */
[----:B------:R-:W-:Y:S01]  /*3900*/  VIADD R38, R38, 0xffffff81 ;  /* 0xffffff8126267836 */ /* 0x000fe20000000000 */
[----:B------:R-:W-:Y:S02]  /*3910*/  BSSY.RECONVERGENT B3, `(.L_x_58) ;  /* 0x0000035000037945 */ /* 0x000fe40003800200 */
[----:B------:R-:W-:Y:S01]  /*3920*/  IADD3 R39, PT, PT, -R40, R33, RZ ;  /* 0x0000002128277210 */ /* 0x000fe20007ffe1ff */
[----:B------:R-:W-:-:S03]  /*3930*/  IMAD R0, R38, -0x800000, R0 ;  /* 0xff80000026007824 */ /* 0x000fc600078e0200 */
[----:B------:R0:W1:Y:S01]  /*3940*/  MUFU.RCP R40, R39 ;  /* 0x0000002700287308 */ /* 0x0000620000001000 */
[----:B------:R-:W-:Y:S01]  /*3950*/  FADD.FTZ R37, -R39, -RZ ;  /* 0x800000ff27257221 */ /* 0x000fe20000010100 */
[----:B0-----:R-:W-:-:S05]  /*3960*/  IADD3 R39, PT, PT, R38, 0x7f, -R35 ;  /* 0x0000007f26277810 */ /* 0x001fca0007ffe823 */
[----:B------:R-:W-:Y:S02]  /*3970*/  IMAD.IADD R39, R39, 0x1, R32 ;  /* 0x0000000127277824 */ /* 0x000fe400078e0220 */
[----:B-1----:R-:W-:-:S04]  /*3980*/  FFMA R33, R40, R37, 1 ;  /* 0x3f80000028217423 */ /* 0x002fc80000000025 */
[----:B------:R-:W-:-:S04]  /*3990*/  FFMA R33, R40, R33, R40 ;  /* 0x0000002128217223 */ /* 0x000fc80000000028 */
[----:B------:R-:W-:-:S04]  /*39a0*/  FFMA R40, R0, R33, RZ ;  /* 0x0000002100287223 */ /* 0x000fc800000000ff */
[----:B------:R-:W-:-:S04]  /*39b0*/  FFMA R41, R37, R40, R0 ;  /* 0x0000002825297223 */ /* 0x000fc80000000000 */
[----:B------:R-:W-:-:S04]  /*39c0*/  FFMA R40, R33, R41, R40 ;  /* 0x0000002921287223 */ /* 0x000fc80000000028 */
[----:B------:R-:W-:-:S04]  /*39d0*/  FFMA R37, R37, R40, R0 ;  /* 0x0000002825257223 */ /* 0x000fc80000000000 */
[----:B------:R-:W-:-:S05]  /*39e0*/  FFMA R0, R33, R37, R40 ;  /* 0x0000002521007223 */ /* 0x000fca0000000028 */
[----:B------:R-:W-:-:S04]  /*39f0*/  SHF.R.U32.HI R35, RZ, 0x17, R0 ;  /* 0x00000017ff237819 */ /* 0x000fc80000011600 */
[----:B------:R-:W-:-:S04]  /*3a00*/  LOP3.LUT R35, R35, 0xff, RZ, 0xc0, !PT ;  /* 0x000000ff23237812 */ /* 0x000fc800078ec0ff */
[----:B------:R-:W-:-:S05]  /*3a10*/  IADD3 R35, PT, PT, R35, R39, RZ ;  /* 0x0000002723237210 */ /* 0x000fca0007ffe0ff */
[----:B------:R-:W-:-:S05]  /*3a20*/  VIADD R32, R35, 0xffffffff ;  /* 0xffffffff23207836 */ /* 0x000fca0000000000 */
[----:B------:R-:W-:-:S13]  /*3a30*/  ISETP.GE.U32.AND P0, PT, R32, 0xfe, PT ;  /* 0x000000fe2000780c */ /* 0x000fda0003f06070 */
[----:B------:R-:W-:Y:S05]  /*3a40*/  @!P0 BRA `(.L_x_59) ;  /* 0x0000000000808947 */ /* 0x000fea0003800000 */
[----:B------:R-:W-:-:S13]  /*3a50*/  ISETP.GT.AND P0, PT, R35, 0xfe, PT ;  /* 0x000000fe2300780c */ /* 0x000fda0003f04270 */
[----:B------:R-:W-:Y:S05]  /*3a60*/  @P0 BRA `(.L_x_60) ;  /* 0x00000000006c0947 */ /* 0x000fea0003800000 */
[----:B------:R-:W-:-:S13]  /*3a70*/  ISETP.GE.AND P0, PT, R35, 0x1, PT ;  /* 0x000000012300780c */ /* 0x000fda0003f06270 */
[----:B------:R-:W-:Y:S05]  /*3a80*/  @P0 BRA `(.L_x_61) ;  /* 0x0000000000740947 */ /* 0x000fea0003800000 */
[----:B------:R-:W-:Y:S02]  /*3a90*/  ISETP.GE.AND P0, PT, R35, -0x18, PT ;  /* 0xffffffe82300780c */ /* 0x000fe40003f06270 */
[----:B------:R-:W-:-:S11]  /*3aa0*/  LOP3.LUT R0, R0, 0x80000000, RZ, 0xc0, !PT ;  /* 0x8000000000007812 */ /* 0x000fd600078ec0ff */
[----:B------:R-:W-:Y:S05]  /*3ab0*/  @!P0 BRA `(.L_x_61) ;  /* 0x0000000000688947 */ /* 0x000fea0003800000 */
[-CC-:B------:R-:W-:Y:S01]  /*3ac0*/  FFMA.RZ R32, R33, R37.reuse, R40.reuse ;  /* 0x0000002521207223 */ /* 0x180fe2000000c028 */
[C---:B------:R-:W-:Y:S02]  /*3ad0*/  ISETP.NE.AND P2, PT, R35.reuse, RZ, PT ;  /* 0x000000ff2300720c */ /* 0x040fe40003f45270 */
[----:B------:R-:W-:Y:S02]  /*3ae0*/  ISETP.NE.AND P1, PT, R35, RZ, PT ;  /* 0x000000ff2300720c */ /* 0x000fe40003f25270 */
[----:B------:R-:W-:Y:S01]  /*3af0*/  LOP3.LUT R38, R32, 0x7fffff, RZ, 0xc0, !PT ;  /* 0x007fffff20267812 */ /* 0x000fe200078ec0ff */
[CCC-:B------:R-:W-:Y:S01]  /*3b00*/  FFMA.RP R32, R33.reuse, R37.reuse, R40.reuse ;  /* 0x0000002521207223 */ /* 0x1c0fe20000008028 */
[----:B------:R-:W-:Y:S01]  /*3b10*/  FFMA.RM R33, R33, R37, R40 ;  /* 0x0000002521217223 */ /* 0x000fe20000004028 */
[C---:B------:R-:W-:Y:S01]  /*3b20*/  VIADD R37, R35.reuse, 0x20 ;  /* 0x0000002023257836 */ /* 0x040fe20000000000 */
[----:B------:R-:W-:Y:S02]  /*3b30*/  LOP3.LUT R38, R38, 0x800000, RZ, 0xfc, !PT ;  /* 0x0080000026267812 */ /* 0x000fe400078efcff */
[----:B------:R-:W-:-:S02]  /*3b40*/  IADD3 R35, PT, PT, -R35, RZ, RZ ;  /* 0x000000ff23237210 */ /* 0x000fc40007ffe1ff */
[----:B------:R-:W-:Y:S02]  /*3b50*/  SHF.L.U32 R37, R38, R37, RZ ;  /* 0x0000002526257219 */ /* 0x000fe400000006ff */
[----:B------:R-:W-:Y:S02]  /*3b60*/  FSETP.NEU.FTZ.AND P0, PT, R32, R33, PT ;  /* 0x000000212000720b */ /* 0x000fe40003f1d000 */
[----:B------:R-:W-:Y:S02]  /*3b70*/  SEL R33, R35, RZ, P2 ;  /* 0x000000ff23217207 */ /* 0x000fe40001000000 */
[----:B------:R-:W-:Y:S02]  /*3b80*/  ISETP.NE.AND P1, PT, R37, RZ, P1 ;  /* 0x000000ff2500720c */ /* 0x000fe40000f25270 */
[----:B------:R-:W-:Y:S02]  /*3b90*/  SHF.R.U32.HI R33, RZ, R33, R38 ;  /* 0x00000021ff217219 */ /* 0x000fe40000011626 */
[----:B------:R-:W-:-:S02]  /*3ba0*/  PLOP3.LUT P0, PT, P0, P1, PT, 0xf8, 0x8f ;  /* 0x00000000008f781c */ /* 0x000fc40000703f70 */
[----:B------:R-:W-:Y:S02]  /*3bb0*/  SHF.R.U32.HI R35, RZ, 0x1, R33 ;  /* 0x00000001ff237819 */ /* 0x000fe40000011621 */
[----:B------:R-:W-:-:S04]  /*3bc0*/  SEL R32, RZ, 0x1, !P0 ;  /* 0x00000001ff207807 */ /* 0x000fc80004000000 */
[----:B------:R-:W-:-:S04]  /*3bd0*/  LOP3.LUT R32, R32, 0x1, R35, 0xf8, !PT ;  /* 0x0000000120207812 */ /* 0x000fc800078ef823 */
[----:B------:R-:W-:-:S05]  /*3be0*/  LOP3.LUT R32, R32, R33, RZ, 0xc0, !PT ;  /* 0x0000002120207212 */ /* 0x000fca00078ec0ff */
[----:B------:R-:W-:-:S05]  /*3bf0*/  IMAD.IADD R35, R35, 0x1, R32 ;  /* 0x0000000123237824 */ /* 0x000fca00078e0220 */
[----:B------:R-:W-:Y:S01]  /*3c00*/  LOP3.LUT R0, R35, R0, RZ, 0xfc, !PT ;  /* 0x0000000023007212 */ /* 0x000fe200078efcff */
[----:B------:R-:W-:Y:S06]  /*3c10*/  BRA `(.L_x_61) ;  /* 0x0000000000107947 */ /* 0x000fec0003800000 */
.L_x_60:
[----:B------:R-:W-:-:S04]  /*3c20*/  LOP3.LUT R0, R0, 0x80000000, RZ, 0xc0, !PT ;  /* 0x8000000000007812 */ /* 0x000fc800078ec0ff */
[----:B------:R-:W-:Y:S01]  /*3c30*/  LOP3.LUT R0, R0, 0x7f800000, RZ, 0xfc, !PT ;  /* 0x7f80000000007812 */ /* 0x000fe200078efcff */
[----:B------:R-:W-:Y:S06]  /*3c40*/  BRA `(.L_x_61) ;  /* 0x0000000000047947 */ /* 0x000fec0003800000 */
.L_x_59:
[----:B------:R-:W-:-:S07]  /*3c50*/  IMAD R0, R39, 0x800000, R0 ;  /* 0x0080000027007824 */ /* 0x000fce00078e0200 */
.L_x_61:
[----:B------:R-:W-:Y:S05]  /*3c60*/  BSYNC.RECONVERGENT B3 ;  /* 0x0000000000037941 */ /* 0x000fea0003800200 */
.L_x_58:
[----:B------:R-:W-:Y:S05]  /*3c70*/  BRA `(.L_x_62) ;  /* 0x0000000000207947 */ /* 0x000fea0003800000 */
.L_x_57:
[----:B------:R-:W-:-:S04]  /*3c80*/  LOP3.LUT R0, R33, 0x80000000, R0, 0x48, !PT ;  /* 0x8000000021007812 */ /* 0x000fc800078e4800 */
[----:B------:R-:W-:Y:S01]  /*3c90*/  LOP3.LUT R0, R0, 0x7f800000, RZ, 0xfc, !PT ;  /* 0x7f80000000007812 */ /* 0x000fe200078efcff */
[----:B------:R-:W-:Y:S06]  /*3ca0*/  BRA `(.L_x_62) ;  /* 0x0000000000147947 */ /* 0x000fec0003800000 */
.L_x_56:
[----:B------:R-:W-:Y:S01]  /*3cb0*/  LOP3.LUT R0, R33, 0x80000000, R0, 0x48, !PT ;  /* 0x8000000021007812 */ /* 0x000fe200078e4800 */
[----:B------:R-:W-:Y:S06]  /*3cc0*/  BRA `(.L_x_62) ;  /* 0x00000000000c7947 */ /* 0x000fec0003800000 */
.L_x_55:
[----:B------:R-:W0:Y:S01]  /*3cd0*/  MUFU.RSQ R0, -QNAN ;  /* 0xffc0000000007908 */ /* 0x000e220000001400 */
[----:B------:R-:W-:Y:S05]  /*3ce0*/  BRA `(.L_x_62) ;  /* 0x0000000000047947 */ /* 0x000fea0003800000 */
.L_x_54:
[----:B------:R-:W-:-:S07]  /*3cf0*/  FADD.FTZ R0, R0, R33 ;  /* 0x0000002100007221 */ /* 0x000fce0000010000 */
.L_x_62:
[----:B------:R-:W-:Y:S05]  /*3d00*/  BSYNC.RECONVERGENT B2 ;  /* 0x0000000000027941 */ /* 0x000fea0003800200 */
.L_x_52:
[----:B------:R-:W-:Y:S01]  /*3d10*/  MOV R32, R36 ;  /* 0x0000002400207202 */ /* 0x000fe20000000f00 */
[----:B------:R-:W-:-:S04]  /*3d20*/  IMAD.MOV.U32 R33, RZ, RZ, 0x0 ;  /* 0x00000000ff217424 */ /* 0x000fc800078e00ff */
[----:B0-----:R-:W-:Y:S05]  /*3d30*/  RET.REL.NODEC R32 `(_Z11run_momentsPfS_PiS0_P17curandStateXORWOW) ;  /* 0xffffffc020b07950 */ /* 0x001fea0003c3ffff */
.L_x_63:
[----:B------:R-:W-:-:S00]  /*3d40*/  BRA `(.L_x_63) ;  /* 0xfffffffc00fc7947 */ /* 0x000fc0000383ffff */
[----:B------:R-:W-:-:S00]  /*3d50*/  NOP ;  /* 0x0000000000007918 */ /* 0x000fc00000000000 */
        /* <DEDUP_REMOVED lines=10> */
.L_x_108:


//--------------------- .text._Z4foldPfS_         --------------------------
	.section	.text._Z4foldPfS_,"ax",@progbits
	.align	128
        .global         _Z4foldPfS_
        .type           _Z4foldPfS_,@function
        .size           _Z4foldPfS_,(.L_x_114 - _Z4foldPfS_)
        .other          _Z4foldPfS_,@"STO_CUDA_ENTRY STV_DEFAULT"
_Z4foldPfS_:
.text._Z4foldPfS_:
[----:B------:R-:W-:Y:S01]  /*0000*/  LDC R1, c[0x0][0x37c] ;  /* 0x0000df00ff017b82 */ /* 0x000fe20000000800 */
[----:B------:R-:W0:Y:S07]  /*0010*/  S2R R0, SR_TID.X ;  /* 0x0000000000007919 */ /* 0x000e2e0000002100 */
[----:B------:R-:W0:Y:S01]  /*0020*/  S2UR UR6, SR_CTAID.X ;  /* 0x00000000000679c3 */ /* 0x000e220000002500 */
[----:B------:R-:W1:Y:S07]  /*0030*/  LDCU.64 UR4, c[0x0][0x358] ;  /* 0x00006b00ff0477ac */ /* 0x000e6e0008000a00 */
[----:B------:R-:W0:Y:S08]  /*0040*/  LDC R7, c[0x0][0x360] ;  /* 0x0000d800ff077b82 */ /* 0x000e300000000800 */
[----:B------:R-:W2:Y:S08]  /*0050*/  LDC.64 R2, c[0x0][0x380] ;  /* 0x0000e000ff027b82 */ /* 0x000eb00000000a00 */
[----:B------:R-:W3:Y:S01]  /*0060*/  LDC.64 R4, c[0x0][0x388] ;  /* 0x0000e200ff047b82 */ /* 0x000ee20000000a00 */
[----:B0-----:R-:W-:-:S04]  /*0070*/  IMAD R7, R7, UR6, R0 ;  /* 0x0000000607077c24 */ /* 0x001fc8000f8e0200 */
[----:B--2---:R-:W-:-:S05]  /*0080*/  IMAD.WIDE.U32 R2, R7, 0x4, R2 ;  /* 0x0000000407027825 */ /* 0x004fca00078e0002 */
[----:B-1----:R-:W2:Y:S01]  /*0090*/  LDG.E R0, desc[UR4][R2.64] ;  /* 0x0000000402007981 */ /* 0x002ea2000c1e1900 */
[----:B---3--:R-:W-:-:S05]  /*00a0*/  IMAD.WIDE.U32 R4, R7, 0x4, R4 ;  /* 0x0000000407047825 */ /* 0x008fca00078e0004 */
[----:B------:R-:W3:Y:S01]  /*00b0*/  LDG.E R6, desc[UR4][R4.64] ;  /* 0x0000000404067981 */ /* 0x000ee2000c1e1900 */
[----:B--2---:R-:W-:-:S06]  /*00c0*/  FMUL R7, R0, 0.5 ;  /* 0x3f00000000077820 */ /* 0x004fcc0000400000 */
[----:B------:R-:W0:Y:S02]  /*00d0*/  FRND.FLOOR R7, R7 ;  /* 0x0000000700077307 */ /* 0x000e240000205000 */
[----:B0-----:R-:W-:-:S04]  /*00e0*/  FADD R9, R7, R7 ;  /* 0x0000000707097221 */ /* 0x001fc80000000000 */
[--C-:B------:R-:W-:Y:S01]  /*00f0*/  FADD R11, R0, -R9.reuse ;  /* 0x80000009000b7221 */ /* 0x100fe20000000000 */
[----:B---3--:R-:W-:-:S04]  /*0100*/  FADD R9, R6, R9 ;  /* 0x0000000906097221 */ /* 0x008fc80000000000 */
[----:B------:R-:W-:Y:S04]  /*0110*/  STG.E desc[UR4][R2.64], R11 ;  /* 0x0000000b02007986 */ /* 0x000fe8000c101904 */
[----:B------:R-:W-:Y:S01]  /*0120*/  STG.E desc[UR4][R4.64], R9 ;  /* 0x0000000904007986 */ /* 0x000fe2000c101904 */
[----:B------:R-:W-:Y:S05]  /*0130*/  EXIT ;  /* 0x000000000000794d */ /* 0x000fea0003800000 */
.L_x_64:
        /* <DEDUP_REMOVED lines=12> */
.L_x_114:


//--------------------- .text._Z9init_dichPfPiS0_P17curandStateXORWOW --------------------------
	.section	.text._Z9init_dichPfPiS0_P17curandStateXORWOW,"ax",@progbits
	.align	128
        .global         _Z9init_dichPfPiS0_P17curandStateXORWOW
        .type           _Z9init_dichPfPiS0_P17curandStateXORWOW,@function
        .size           _Z9init_dichPfPiS0_P17curandStateXORWOW,(.L_x_112 - _Z9init_dichPfPiS0_P17curandStateXORWOW)
        .other          _Z9init_dichPfPiS0_P17curandStateXORWOW,@"STO_CUDA_ENTRY STV_DEFAULT"
_Z9init_dichPfPiS0_P17curandStateXORWOW:
.text._Z9init_dichPfPiS0_P17curandStateXORWOW:
[----:B------:R-:W-:Y:S01]  /*0000*/  LDC R1, c[0x0][0x37c] ;  /* 0x0000df00ff017b82 */ /* 0x000fe20000000800 */
[----:B------:R-:W0:Y:S07]  /*0010*/  S2R R0, SR_TID.X ;  /* 0x0000000000007919 */ /* 0x000e2e0000002100 */
[----:B------:R-:W0:Y:S01]  /*0020*/  S2UR UR4, SR_CTAID.X ;  /* 0x00000000000479c3 */ /* 0x000e220000002500 */
[----:B------:R-:W1:Y:S01]  /*0030*/  LDCU.64 UR6, c[0x0][0x358] ;  /* 0x00006b00ff0677ac */ /* 0x000e620008000a00 */
[----:B------:R-:W2:Y:S06]  /*0040*/  LDCU.64 UR8, c[0x3][0x50] ;  /* 0x00c00a00ff0877ac */ /* 0x000eac0008000a00 */
[----:B------:R-:W0:Y:S08]  /*0050*/  LDC R3, c[0x0][0x360] ;  /* 0x0000d800ff037b82 */ /* 0x000e300000000800 */
[----:B------:R-:W3:Y:S01]  /*0060*/  LDC.64 R14, c[0x0][0x398] ;  /* 0x0000e600ff0e7b82 */ /* 0x000ee20000000a00 */
[----:B0-----:R-:W-:Y:S01]  /*0070*/  IMAD R3, R3, UR4, R0 ;  /* 0x0000000403037c24 */ /* 0x001fe2000f8e0200 */
[----:B------:R-:W0:Y:S03]  /*0080*/  LDCU UR4, c[0x3][0x6c] ;  /* 0x00c00d80ff0477ac */ /* 0x000e260008000800 */
[----:B---3--:R-:W-:-:S05]  /*0090*/  IMAD.WIDE.U32 R14, R3, 0x30, R14 ;  /* 0x00000030030e7825 */ /* 0x008fca00078e000e */
[----:B-1----:R1:W5:Y:S04]  /*00a0*/  LDG.E R2, desc[UR6][R14.64+0x20] ;  /* 0x000020060e027981 */ /* 0x002368000c1e1900 */
[----:B------:R1:W5:Y:S04]  /*00b0*/  LDG.E.64 R12, desc[UR6][R14.64+0x28] ;  /* 0x000028060e0c7981 */ /* 0x000368000c1e1b00 */
[----:B------:R1:W5:Y:S04]  /*00c0*/  LDG.E.64 R10, desc[UR6][R14.64] ;  /* 0x000000060e0a7981 */ /* 0x000368000c1e1b00 */
[----:B------:R1:W5:Y:S04]  /*00d0*/  LDG.E.64 R20, desc[UR6][R14.64+0x8] ;  /* 0x000008060e147981 */ /* 0x000368000c1e1b00 */
[----:B------:R1:W5:Y:S04]  /*00e0*/  LDG.E.64 R16, desc[UR6][R14.64+0x10] ;  /* 0x000010060e107981 */ /* 0x000368000c1e1b00 */
[----:B------:R1:W5:Y:S01]  /*00f0*/  LDG.E.64 R18, desc[UR6][R14.64+0x18] ;  /* 0x000018060e127981 */ /* 0x000362000c1e1b00 */
[----:B0-----:R-:W-:Y:S01]  /*0100*/  UISETP.NE.U32.AND UP0, UPT, UR4, URZ, UPT ;  /* 0x000000ff0400728c */ /* 0x001fe2000bf05070 */
[----:B--2---:R-:W-:-:S02]  /*0110*/  IMAD.U32 R5, RZ, RZ, UR8 ;  /* 0x00000008ff057e24 */ /* 0x004fc4000f8e00ff */
[----:B------:R-:W-:-:S06]  /*0120*/  IMAD.U32 R6, RZ, RZ, UR9 ;  /* 0x00000009ff067e24 */ /* 0x000fcc000f8e00ff */
[----:B-1----:R-:W-:Y:S05]  /*0130*/  BRA.U UP0, `(.L_x_65) ;  /* 0x0000000100587547 */ /* 0x002fea000b800000 */
[----:B------:R-:W0:Y:S02]  /*0140*/  LDCU UR4, c[0x3][0x68] ;  /* 0x00c00d00ff0477ac */ /* 0x000e240008000800 */
        /* <DEDUP_REMOVED lines=8> */
[----:B------:R-:W-:-:S04]  /*01d0*/  IMAD.HI.U32 R4, R9, R7, R8 ;  /* 0x0000000709047227 */ /* 0x000fc800078e0008 */
[----:B------:R-:W-:Y:S02]  /*01e0*/  IMAD.MOV.U32 R9, RZ, RZ, RZ ;  /* 0x000000ffff097224 */ /* 0x000fe400078e00ff */
[----:B------:R-:W-:-:S04]  /*01f0*/  IMAD.HI.U32 R4, R4, R3, RZ ;  /* 0x0000000304047227 */ /* 0x000fc800078e00ff */
[----:B------:R-:W-:-:S04]  /*0200*/  IMAD.MOV R22, RZ, RZ, -R4 ;  /* 0x000000ffff167224 */ /* 0x000fc800078e0a04 */
[----:B------:R-:W-:-:S05]  /*0210*/  IMAD R7, R22, UR4, R3 ;  /* 0x0000000416077c24 */ /* 0x000fca000f8e0203 */
[----:B------:R-:W-:-:S13]  /*0220*/  ISETP.GE.U32.AND P0, PT, R7, UR4, PT ;  /* 0x0000000407007c0c */ /* 0x000fda000bf06070 */
[----:B------:R-:W-:Y:S01]  /*0230*/  @P0 VIADD R7, R7, -UR4 ;  /* 0x8000000407070c36 */ /* 0x000fe20008000000 */
[----:B------:R-:W-:-:S04]  /*0240*/  @P0 IADD3 R4, PT, PT, R4, 0x1, RZ ;  /* 0x0000000104040810 */ /* 0x000fc80007ffe0ff */
[----:B------:R-:W-:-:S13]  /*0250*/  ISETP.GE.U32.AND P1, PT, R7, UR4, PT ;  /* 0x0000000407007c0c */ /* 0x000fda000bf26070 */
[----:B------:R-:W-:Y:S01]  /*0260*/  @P1 VIADD R4, R4, 0x1 ;  /* 0x0000000104041836 */ /* 0x000fe20000000000 */
[----:B------:R-:W-:-:S05]  /*0270*/  @!P2 LOP3.LUT R4, RZ, UR4, RZ, 0x33, !PT ;  /* 0x00000004ff04ac12 */ /* 0x000fca000f8e33ff */
[----:B------:R-:W-:Y:S01]  /*0280*/  IMAD.MOV.U32 R8, RZ, RZ, R4 ;  /* 0x000000ffff087224 */ /* 0x000fe200078e0004 */
[----:B------:R-:W-:Y:S06]  /*0290*/  BRA `(.L_x_66) ;  /* 0x0000000000107947 */ /* 0x000fec0003800000 */
.L_x_65:
[----:B------:R-:W-:-:S07]  /*02a0*/  MOV R0, 0x2c0 ;  /* 0x000002c000007802 */ /* 0x000fce0000000f00 */
[----:B-----5:R-:W-:Y:S05]  /*02b0*/  CALL.REL.NOINC `($__internal_4_$__cuda_sm20_div_s64) ;  /* 0x0000000c009c7944 */ /* 0x020fea0003c00000 */
[----:B------:R-:W-:Y:S01]  /*02c0*/  MOV R8, R4 ;  /* 0x0000000400087202 */ /* 0x000fe20000000f00 */
[----:B------:R-:W-:-:S07]  /*02d0*/  IMAD.MOV.U32 R9, RZ, RZ, R7 ;  /* 0x000000ffff097224 */ /* 0x000fce00078e0007 */
.L_x_66:
[----:B------:R-:W0:Y:S01]  /*02e0*/  LDCU UR9, c[0x3][0x74] ;  /* 0x00c00e80ff0977ac */ /* 0x000e220008000800 */
[----:B------:R-:W-:Y:S01]  /*02f0*/  BSSY.RECONVERGENT B0, `(.L_x_67) ;  /* 0x000001e000007945 */ /* 0x000fe20003800200 */
[----:B0-----:R-:W-:-:S06]  /*0300*/  USHF.R.S32.HI UR8, URZ, 0x1f, UR9 ;  /* 0x0000001fff087899 */ /* 0x001fcc0008011409 */
[----:B------:R-:W-:-:S04]  /*0310*/  LOP3.LUT R0, R9, UR8, RZ, 0xfc, !PT ;  /* 0x0000000809007c12 */ /* 0x000fc8000f8efcff */
[----:B------:R-:W-:-:S13]  /*0320*/  ISETP.NE.U32.AND P0, PT, R0, RZ, PT ;  /* 0x000000ff0000720c */ /* 0x000fda0003f05070 */
[----:B------:R-:W-:Y:S05]  /*0330*/  @P0 BRA `(.L_x_68) ;  /* 0x00000000004c0947 */ /* 0x000fea0003800000 */
[----:B------:R-:W0:Y:S01]  /*0340*/  I2F.U32.RP R0, UR9 ;  /* 0x0000000900007d06 */ /* 0x000e220008209000 */
[----:B------:R-:W-:Y:S02]  /*0350*/  ISETP.NE.U32.AND P1, PT, RZ, UR9, PT ;  /* 0x00000009ff007c0c */ /* 0x000fe4000bf25070 */
[----:B------:R-:W-:-:S05]  /*0360*/  MOV R9, RZ ;  /* 0x000000ff00097202 */ /* 0x000fca0000000f00 */
[----:B0-----:R-:W0:Y:S02]  /*0370*/  MUFU.RCP R0, R0 ;  /* 0x0000000000007308 */ /* 0x001e240000001000 */
[----:B0-----:R-:W-:-:S06]  /*0380*/  VIADD R22, R0, 0xffffffe ;  /* 0x0ffffffe00167836 */ /* 0x001fcc0000000000 */
[----:B------:R0:W1:Y:S02]  /*0390*/  F2I.FTZ.U32.TRUNC.NTZ R23, R22 ;  /* 0x0000001600177305 */ /* 0x000064000021f000 */
[----:B0-----:R-:W-:Y:S02]  /*03a0*/  HFMA2 R22, -RZ, RZ, 0, 0 ;  /* 0x00000000ff167431 */ /* 0x001fe400000001ff */
[----:B-1----:R-:W-:-:S04]  /*03b0*/  IMAD.MOV R7, RZ, RZ, -R23 ;  /* 0x000000ffff077224 */ /* 0x002fc800078e0a17 */
[----:B------:R-:W-:-:S04]  /*03c0*/  IMAD R7, R7, UR9, RZ ;  /* 0x0000000907077c24 */ /* 0x000fc8000f8e02ff */
[----:B------:R-:W-:-:S06]  /*03d0*/  IMAD.HI.U32 R23, R23, R7, R22 ;  /* 0x0000000717177227 */ /* 0x000fcc00078e0016 */
[----:B------:R-:W-:-:S04]  /*03e0*/  IMAD.HI.U32 R23, R23, R8, RZ ;  /* 0x0000000817177227 */ /* 0x000fc800078e00ff */
[----:B------:R-:W-:-:S04]  /*03f0*/  IMAD.MOV R23, RZ, RZ, -R23 ;  /* 0x000000ffff177224 */ /* 0x000fc800078e0a17 */
[----:B------:R-:W-:-:S05]  /*0400*/  IMAD R8, R23, UR9, R8 ;  /* 0x0000000917087c24 */ /* 0x000fca000f8e0208 */
[----:B------:R-:W-:-:S13]  /*0410*/  ISETP.GE.U32.AND P0, PT, R8, UR9, PT ;  /* 0x0000000908007c0c */ /* 0x000fda000bf06070 */
[----:B------:R-:W-:-:S05]  /*0420*/  @P0 VIADD R8, R8, -UR9 ;  /* 0x8000000908080c36 */ /* 0x000fca0008000000 */
[----:B------:R-:W-:-:S13]  /*0430*/  ISETP.GE.U32.AND P0, PT, R8, UR9, PT ;  /* 0x0000000908007c0c */ /* 0x000fda000bf06070 */
[----:B------:R-:W-:Y:S01]  /*0440*/  @P0 VIADD R8, R8, -UR9 ;  /* 0x8000000908080c36 */ /* 0x000fe20008000000 */
[----:B------:R-:W-:Y:S01]  /*0450*/  @!P1 LOP3.LUT R8, RZ, UR9, RZ, 0x33, !PT ;  /* 0x00000009ff089c12 */ /* 0x000fe2000f8e33ff */
[----:B------:R-:W-:Y:S06]  /*0460*/  BRA `(.L_x_69) ;  /* 0x0000000000187947 */ /* 0x000fec0003800000 */
.L_x_68:
[----:B------:R-:W-:Y:S01]  /*0470*/  IMAD.MOV.U32 R4, RZ, RZ, R8 ;  /* 0x000000ffff047224 */ /* 0x000fe200078e0008 */
[----:B------:R-:W-:Y:S01]  /*0480*/  MOV R0, 0x4b0 ;  /* 0x000004b000007802 */ /* 0x000fe20000000f00 */
[----:B------:R-:W-:-:S07]  /*0490*/  IMAD.MOV.U32 R7, RZ, RZ, R9 ;  /* 0x000000ffff077224 */ /* 0x000fce00078e0009 */
[----:B-----5:R-:W-:Y:S05]  /*04a0*/  CALL.REL.NOINC `($__internal_6_$__cuda_sm20_rem_s64) ;  /* 0x0000001400247944 */ /* 0x020fea0003c00000 */
[----:B------:R-:W-:Y:S01]  /*04b0*/  IMAD.MOV.U32 R8, RZ, RZ, R4 ;  /* 0x000000ffff087224 */ /* 0x000fe200078e0004 */
[----:B------:R-:W-:-:S07]  /*04c0*/  MOV R9, R7 ;  /* 0x0000000700097202 */ /* 0x000fce0000000f00 */
.L_x_69:
[----:B------:R-:W-:Y:S05]  /*04d0*/  BSYNC.RECONVERGENT B0 ;  /* 0x0000000000007941 */ /* 0x000fea0003800200 */
.L_x_67:
[----:B------:R-:W0:Y:S02]  /*04e0*/  LDCU.64 UR4, c[0x0][0x380] ;  /* 0x00007000ff0477ac */ /* 0x000e240008000a00 */
[C---:B0-----:R-:W-:Y:S01]  /*04f0*/  LEA R22, P0, R8.reuse, UR4, 0x2 ;  /* 0x0000000408167c11 */ /* 0x041fe2000f8010ff */
[----:B------:R-:W0:Y:S03]  /*0500*/  LDCU.U8 UR4, c[0x3][0x70] ;  /* 0x00c00e00ff0477ac */ /* 0x000e260008000000 */
[----:B------:R-:W-:-:S05]  /*0510*/  LEA.HI.X R23, R8, UR5, R9, 0x2, P0 ;  /* 0x0000000508177c11 */ /* 0x000fca00080f1409 */
[----:B------:R1:W5:Y:S01]  /*0520*/  LDG.E R7, desc[UR6][R22.64] ;  /* 0x0000000616077981 */ /* 0x000362000c1e1900 */
[----:B0-----:R-:W-:-:S04]  /*0530*/  UPRMT UR4, UR4, 0x9910, URZ ;  /* 0x0000991004047896 */ /* 0x001fc800080000ff */
[----:B------:R-:W-:-:S09]  /*0540*/  UISETP.NE.AND UP0, UPT, UR4, 0x6e, UPT ;  /* 0x0000006e0400788c */ /* 0x000fd2000bf05270 */
[----:B-1----:R-:W-:Y:S05]  /*0550*/  BRA.U !UP0, `(.L_x_70) ;  /* 0x0000000108647547 */ /* 0x002fea000b800000 */
        /* <DEDUP_REMOVED lines=20> */
[----:B------:R-:W-:Y:S05]  /*06a0*/  CALL.REL.NOINC `($__internal_7_$__cuda_sm3x_div_rn_noftz_f32_slowpath) ;  /* 0x0000001400e07944 */ /* 0x000fea0003c00000 */
[----:B------:R-:W-:-:S07]  /*06b0*/  IMAD.MOV.U32 R6, RZ, RZ, R0 ;  /* 0x000000ffff067224 */ /* 0x000fce00078e0000 */
.L_x_73:
[----:B------:R-:W-:Y:S05]  /*06c0*/  BSYNC.RECONVERGENT B0 ;  /* 0x0000000000007941 */ /* 0x000fea0003800200 */
.L_x_72:
[----:B------:R-:W-:Y:S01]  /*06d0*/  MOV R5, R7 ;  /* 0x0000000700057202 */ /* 0x000fe20000000f00 */
[----:B------:R-:W-:Y:S06]  /*06e0*/  BRA `(.L_x_71) ;  /* 0x00000000005c7947 */ /* 0x000fec0003800000 */
.L_x_70:
        /* <DEDUP_REMOVED lines=20> */
.L_x_75:
[----:B------:R-:W-:Y:S05]  /*0830*/  BSYNC.RECONVERGENT B0 ;  /* 0x0000000000007941 */ /* 0x000fea0003800200 */
.L_x_74:
[----:B------:R-:W-:Y:S01]  /*0840*/  MOV R5, R4 ;  /* 0x0000000400057202 */ /* 0x000fe20000000f00 */
[----:B------:R-:W-:-:S07]  /*0850*/  IMAD.MOV.U32 R6, RZ, RZ, R7 ;  /* 0x000000ffff067224 */ /* 0x000fce00078e0007 */
.L_x_71:
[----:B------:R-:W-:Y:S01]  /*0860*/  VIADD R0, R5, 0x1800000 ;  /* 0x0180000005007836 */ /* 0x000fe20000000000 */
[----:B------:R-:W-:Y:S04]  /*0870*/  BSSY.RECONVERGENT B0, `(.L_x_76) ;  /* 0x000000d000007945 */ /* 0x000fe80003800200 */
[----:B------:R-:W-:-:S04]  /*0880*/  LOP3.LUT R0, R0, 0x7f800000, RZ, 0xc0, !PT ;  /* 0x7f80000000007812 */ /* 0x000fc800078ec0ff */
[----:B------:R-:W-:-:S13]  /*0890*/  ISETP.GT.U32.AND P0, PT, R0, 0x1ffffff, PT ;  /* 0x01ffffff0000780c */ /* 0x000fda0003f04070 */
[----:B------:R-:W-:Y:S05]  /*08a0*/  @P0 BRA `(.L_x_77) ;  /* 0x0000000000140947 */ /* 0x000fea0003800000 */
[----:B------:R-:W-:Y:S01]  /*08b0*/  IMAD.MOV.U32 R0, RZ, RZ, R5 ;  /* 0x000000ffff007224 */ /* 0x000fe200078e0005 */
[----:B------:R-:W-:-:S07]  /*08c0*/  MOV R8, 0x8e0 ;  /* 0x000008e000087802 */ /* 0x000fce0000000f00 */
[----:B-----5:R-:W-:Y:S05]  /*08d0*/  CALL.REL.NOINC `($__internal_5_$__cuda_sm20_rcp_rn_f32_slowpath) ;  /* 0x0000000c00447944 */ /* 0x020fea0003c00000 */
[----:B------:R-:W-:Y:S01]  /*08e0*/  MOV R7, R0 ;  /* 0x0000000000077202 */ /* 0x000fe20000000f00 */
[----:B------:R-:W-:Y:S06]  /*08f0*/  BRA `(.L_x_78) ;  /* 0x0000000000107947 */ /* 0x000fec0003800000 */
.L_x_77:
[----:B------:R-:W0:Y:S02]  /*0900*/  MUFU.RCP R0, R5 ;  /* 0x0000000500007308 */ /* 0x000e240000001000 */
[----:B0-----:R-:W-:-:S04]  /*0910*/  FFMA R4, R0, R5, -1 ;  /* 0xbf80000000047423 */ /* 0x001fc80000000005 */
[----:B-----5:R-:W-:-:S04]  /*0920*/  FADD.FTZ R7, -R4, -RZ ;  /* 0x800000ff04077221 */ /* 0x020fc80000010100 */
[----:B------:R-:W-:-:S07]  /*0930*/  FFMA R7, R0, R7, R0 ;  /* 0x0000000700077223 */ /* 0x000fce0000000000 */
.L_x_78:
[----:B------:R-:W-:Y:S05]  /*0940*/  BSYNC.RECONVERGENT B0 ;  /* 0x0000000000007941 */ /* 0x000fea0003800200 */
.L_x_76:
[----:B------:R-:W-:Y:S01]  /*0950*/  VIADD R0, R6, 0x1800000 ;  /* 0x0180000006007836 */ /* 0x000fe20000000000 */
[----:B------:R-:W-:Y:S04]  /*0960*/  BSSY.RECONVERGENT B0, `(.L_x_79) ;  /* 0x000000c000007945 */ /* 0x000fe80003800200 */
[----:B------:R-:W-:-:S04]  /*0970*/  LOP3.LUT R0, R0, 0x7f800000, RZ, 0xc0, !PT ;  /* 0x7f80000000007812 */ /* 0x000fc800078ec0ff */
[----:B------:R-:W-:-:S13]  /*0980*/  ISETP.GT.U32.AND P0, PT, R0, 0x1ffffff, PT ;  /* 0x01ffffff0000780c */ /* 0x000fda0003f04070 */
[----:B------:R-:W-:Y:S05]  /*0990*/  @P0 BRA `(.L_x_80) ;  /* 0x0000000000100947 */ /* 0x000fea0003800000 */
[----:B------:R-:W-:Y:S01]  /*09a0*/  IMAD.MOV.U32 R0, RZ, RZ, R6 ;  /* 0x000000ffff007224 */ /* 0x000fe200078e0006 */
[----:B------:R-:W-:-:S07]  /*09b0*/  MOV R8, 0x9d0 ;  /* 0x000009d000087802 */ /* 0x000fce0000000f00 */
[----:B------:R-:W-:Y:S05]  /*09c0*/  CALL.REL.NOINC `($__internal_5_$__cuda_sm20_rcp_rn_f32_slowpath) ;  /* 0x0000000c00087944 */ /* 0x000fea0003c00000 */
[----:B------:R-:W-:Y:S05]  /*09d0*/  BRA `(.L_x_81) ;  /* 0x0000000000107947 */ /* 0x000fea0003800000 */
.L_x_80:
[----:B------:R-:W0:Y:S02]  /*09e0*/  MUFU.RCP R9, R6 ;  /* 0x0000000600097308 */ /* 0x000e240000001000 */
[----:B0-----:R-:W-:-:S04]  /*09f0*/  FFMA R0, R9, R6, -1 ;  /* 0xbf80000009007423 */ /* 0x001fc80000000006 */
[----:B------:R-:W-:-:S04]  /*0a00*/  FADD.FTZ R0, -R0, -RZ ;  /* 0x800000ff00007221 */ /* 0x000fc80000010100 */
[----:B------:R-:W-:-:S07]  /*0a10*/  FFMA R0, R9, R0, R9 ;  /* 0x0000000009007223 */ /* 0x000fce0000000009 */
.L_x_81:
[----:B------:R-:W-:Y:S05]  /*0a20*/  BSYNC.RECONVERGENT B0 ;  /* 0x0000000000007941 */ /* 0x000fea0003800200 */
.L_x_79:
        /* <DEDUP_REMOVED lines=14> */
[----:B------:R-:W-:Y:S05]  /*0b10*/  CALL.REL.NOINC `($__internal_7_$__cuda_sm3x_div_rn_noftz_f32_slowpath) ;  /* 0x0000001000c47944 */ /* 0x000fea0003c00000 */
[----:B------:R-:W-:-:S07]  /*0b20*/  IMAD.MOV.U32 R7, RZ, RZ, R0 ;  /* 0x000000ffff077224 */ /* 0x000fce00078e0000 */
.L_x_83:
[----:B------:R-:W-:Y:S05]  /*0b30*/  BSYNC.RECONVERGENT B0 ;  /* 0x0000000000007941 */ /* 0x000fea0003800200 */
.L_x_82:
[----:B------:R-:W-:Y:S01]  /*0b40*/  SHF.R.U32.HI R0, RZ, 0x2, R11 ;  /* 0x00000002ff007819 */ /* 0x000fe2000001160b */
[----:B------:R-:W-:Y:S01]  /*0b50*/  IMAD.MOV.U32 R22, RZ, RZ, 0x2f800000 ;  /* 0x2f800000ff167424 */ /* 0x000fe200078e00ff */
[----:B------:R-:W-:Y:S01]  /*0b60*/  SHF.L.U32 R4, R17, 0x4, RZ ;  /* 0x0000000411047819 */ /* 0x000fe200000006ff */
[----:B------:R-:W-:Y:S01]  /*0b70*/  IMAD.MOV.U32 R23, RZ, RZ, 0x3e055027 ;  /* 0x3e055027ff177424 */ /* 0x000fe200078e00ff */
[----:B------:R-:W-:Y:S01]  /*0b80*/  LOP3.LUT R0, R0, R11, RZ, 0x3c, !PT ;  /* 0x0000000b00007212 */ /* 0x000fe200078e3cff */
[----:B------:R-:W-:Y:S01]  /*0b90*/  BSSY.RECONVERGENT B0, `(.L_x_84) ;  /* 0x0000038000007945 */ /* 0x000fe20003800200 */
[----:B------:R-:W-:-:S03]  /*0ba0*/  SHF.R.U32.HI R11, RZ, 0x2, R20 ;  /* 0x00000002ff0b7819 */ /* 0x000fc60000011614 */
[----:B------:R-:W-:Y:S01]  /*0bb0*/  IMAD.SHL.U32 R8, R0, 0x2, RZ ;  /* 0x0000000200087824 */ /* 0x000fe200078e00ff */
[----:B------:R-:W-:Y:S02]  /*0bc0*/  LOP3.LUT R11, R11, R20, RZ, 0x3c, !PT ;  /* 0x000000140b0b7212 */ /* 0x000fe400078e3cff */
[----:B------:R-:W-:Y:S02]  /*0bd0*/  IADD3 R20, PT, PT, R10, 0xb0f8a, RZ ;  /* 0x000b0f8a0a147810 */ /* 0x000fe40007ffe0ff */
[----:B------:R-:W-:Y:S01]  /*0be0*/  LOP3.LUT R9, R17, R4, R8, 0x96, !PT ;  /* 0x0000000411097212 */ /* 0x000fe200078e9608 */
[----:B------:R-:W-:-:S03]  /*0bf0*/  IMAD.SHL.U32 R4, R11, 0x2, RZ ;  /* 0x000000020b047824 */ /* 0x000fc600078e00ff */
[----:B------:R-:W-:-:S04]  /*0c00*/  LOP3.LUT R8, R9, R0, RZ, 0x3c, !PT ;  /* 0x0000000009087212 */ /* 0x000fc800078e3cff */
[----:B------:R-:W-:Y:S01]  /*0c10*/  IADD3 R10, PT, PT, R10, 0x587c5, R8 ;  /* 0x000587c50a0a7810 */ /* 0x000fe20007ffe008 */
[----:B------:R-:W-:-:S05]  /*0c20*/  IMAD.SHL.U32 R0, R8, 0x10, RZ ;  /* 0x0000001008007824 */ /* 0x000fca00078e00ff */
[----:B------:R-:W-:-:S04]  /*0c30*/  LOP3.LUT R9, R11, R4, R0, 0x96, !PT ;  /* 0x000000040b097212 */ /* 0x000fc800078e9600 */
[----:B------:R-:W-:-:S05]  /*0c40*/  LOP3.LUT R9, R9, R8, RZ, 0x3c, !PT ;  /* 0x0000000809097212 */ /* 0x000fca00078e3cff */
[----:B------:R-:W-:-:S05]  /*0c50*/  IMAD.IADD R0, R9, 0x1, R20 ;  /* 0x0000000109007824 */ /* 0x000fca00078e0214 */
[----:B------:R-:W-:-:S05]  /*0c60*/  I2FP.F32.U32 R11, R0 ;  /* 0x00000000000b7245 */ /* 0x000fca0000201000 */
[----:B------:R-:W-:-:S05]  /*0c70*/  FFMA R0, R11, R22, 1.1641532182693481445e-10 ;  /* 0x2f0000000b007423 */ /* 0x000fca0000000016 */
[----:B------:R-:W-:-:S13]  /*0c80*/  FSETP.GEU.AND P1, PT, R0, 1.175494350822287508e-38, PT ;  /* 0x008000000000780b */ /* 0x000fda0003f2e000 */
[----:B------:R-:W-:-:S04]  /*0c90*/  @!P1 FMUL R0, R0, 8388608 ;  /* 0x4b00000000009820 */ /* 0x000fc80000400000 */
[----:B------:R-:W-:-:S05]  /*0ca0*/  VIADD R11, R0, 0xc0d55555 ;  /* 0xc0d55555000b7836 */ /* 0x000fca0000000000 */
[----:B------:R-:W-:-:S04]  /*0cb0*/  LOP3.LUT R11, R11, 0xff800000, RZ, 0xc0, !PT ;  /* 0xff8000000b0b7812 */ /* 0x000fc800078ec0ff */
[-C--:B------:R-:W-:Y:S02]  /*0cc0*/  IADD3 R4, PT, PT, R0, -R11.reuse, RZ ;  /* 0x8000000b00047210 */ /* 0x080fe40007ffe0ff */
[----:B------:R-:W-:-:S03]  /*0cd0*/  I2FP.F32.S32 R11, R11 ;  /* 0x0000000b000b7245 */ /* 0x000fc60000201400 */
[----:B------:R-:W-:-:S04]  /*0ce0*/  FADD R4, R4, -1 ;  /* 0xbf80000004047421 */ /* 0x000fc80000000000 */
[----:B------:R-:W-:-:S04]  /*0cf0*/  FFMA R23, R4, -R23, 0.14084610342979431152 ;  /* 0x3e1039f604177423 */ /* 0x000fc80000000817 */
[----:B------:R-:W-:-:S04]  /*0d00*/  FFMA R23, R4, R23, -0.12148627638816833496 ;  /* 0xbdf8cdcc04177423 */ /* 0x000fc80000000017 */
[----:B------:R-:W-:Y:S01]  /*0d10*/  FFMA R25, R4, R23, 0.13980610668659210205 ;  /* 0x3e0f295504197423 */ /* 0x000fe20000000017 */
[----:B------:R-:W-:-:S03]  /*0d20*/  I2FP.F32.U32 R23, R10 ;  /* 0x0000000a00177245 */ /* 0x000fc60000201000 */
[C---:B------:R-:W-:Y:S02]  /*0d30*/  FFMA R25, R4.reuse, R25, -0.16684235632419586182 ;  /* 0xbe2ad8b904197423 */ /* 0x040fe40000000019 */
[----:B------:R-:W-:Y:S02]  /*0d40*/  FFMA R23, R23, R22, 1.1641532182693481445e-10 ;  /* 0x2f00000017177423 */ /* 0x000fe40000000016 */
[----:B------:R-:W-:-:S03]  /*0d50*/  FFMA R25, R4, R25, 0.20012299716472625732 ;  /* 0x3e4ced0b04197423 */ /* 0x000fc60000000019 */
[----:B------:R-:W-:Y:S01]  /*0d60*/  FSETP.GEU.AND P0, PT, R23, 0.5, PT ;  /* 0x3f0000001700780b */ /* 0x000fe20003f0e000 */
[----:B------:R-:W-:-:S03]  /*0d70*/  FFMA R25, R4, R25, -0.24999669194221496582 ;  /* 0xbe7fff2204197423 */ /* 0x000fc60000000019 */
[----:B------:R-:W-:Y:S01]  /*0d80*/  FSEL R26, R6, R5, P0 ;  /* 0x00000005061a7208 */ /* 0x000fe20000000000 */
[----:B------:R-:W-:Y:S01]  /*0d90*/  FFMA R25, R4, R25, 0.33333182334899902344 ;  /* 0x3eaaaa7804197423 */ /* 0x000fe20000000019 */
[----:B------:R-:W-:Y:S02]  /*0da0*/  FSEL R6, RZ, -23, P1 ;  /* 0xc1b80000ff067808 */ /* 0x000fe40000800000 */
[----:B------:R-:W-:Y:S01]  /*0db0*/  ISETP.GT.U32.AND P1, PT, R0, 0x7f7fffff, PT ;  /* 0x7f7fffff0000780c */ /* 0x000fe20003f24070 */
[C---:B------:R-:W-:Y:S01]  /*0dc0*/  FFMA R25, R4.reuse, R25, -0.5 ;  /* 0xbf00000004197423 */ /* 0x040fe20000000019 */
[----:B------:R-:W0:Y:S01]  /*0dd0*/  MUFU.RCP R5, R26 ;  /* 0x0000001a00057308 */ /* 0x000e220000001000 */
[----:B------:R-:W-:Y:S01]  /*0de0*/  FFMA R6, R11, 1.1920928955078125e-07, R6 ;  /* 0x340000000b067823 */ /* 0x000fe20000000006 */
[----:B------:R-:W-:Y:S02]  /*0df0*/  IMAD.MOV.U32 R11, RZ, RZ, 0x7f800000 ;  /* 0x7f800000ff0b7424 */ /* 0x000fe400078e00ff */
[----:B------:R-:W-:-:S04]  /*0e00*/  FMUL R25, R4, R25 ;  /* 0x0000001904197220 */ /* 0x000fc80000400000 */
[----:B------:R-:W-:-:S04]  /*0e10*/  FFMA R25, R4, R25, R4 ;  /* 0x0000001904197223 */ /* 0x000fc80000000004 */
[----:B------:R-:W-:Y:S01]  /*0e20*/  FFMA R6, R6, 0.69314718246459960938, R25 ;  /* 0x3f31721806067823 */ /* 0x000fe20000000019 */
[C---:B------:R-:W-:Y:S01]  /*0e30*/  @P1 FFMA R6, R0.reuse, R11, +INF ;  /* 0x7f80000000061423 */ /* 0x040fe2000000000b */
[----:B------:R-:W-:-:S04]  /*0e40*/  FSETP.NEU.AND P1, PT, R0, RZ, PT ;  /* 0x000000ff0000720b */ /* 0x000fc80003f2d000 */
[----:B------:R-:W-:Y:S01]  /*0e50*/  FSEL R0, -R6, +INF , P1 ;  /* 0x7f80000006007808 */ /* 0x000fe20000800100 */
[----:B0-----:R-:W-:-:S04]  /*0e60*/  FFMA R4, -R26, R5, 1 ;  /* 0x3f8000001a047423 */ /* 0x001fc80000000105 */
[----:B------:R-:W-:Y:S01]  /*0e70*/  FFMA R11, R5, R4, R5 ;  /* 0x00000004050b7223 */ /* 0x000fe20000000005 */
[----:B------:R-:W-:Y:S02]  /*0e80*/  SEL R5, RZ, 0x1, !P0 ;  /* 0x00000001ff057807 */ /* 0x000fe40004000000 */
[----:B------:R-:W0:Y:S01]  /*0e90*/  FCHK P1, R0, R26 ;  /* 0x0000001a00007302 */ /* 0x000e220000020000 */
[----:B------:R-:W-:-:S04]  /*0ea0*/  FFMA R4, R0, R11, RZ ;  /* 0x0000000b00047223 */ /* 0x000fc800000000ff */
[----:B------:R-:W-:-:S04]  /*0eb0*/  FFMA R6, -R26, R4, R0 ;  /* 0x000000041a067223 */ /* 0x000fc80000000100 */
[----:B------:R-:W-:Y:S01]  /*0ec0*/  FFMA R4, R11, R6, R4 ;  /* 0x000000060b047223 */ /* 0x000fe20000000004 */
[----:B0-----:R-:W-:Y:S06]  /*0ed0*/  @!P1 BRA `(.L_x_85) ;  /* 0x00000000000c9947 */ /* 0x001fec0003800000 */
[----:B------:R-:W-:-:S07]  /*0ee0*/  MOV R4, 0xf00 ;  /* 0x00000f0000047802 */ /* 0x000fce0000000f00 */
[----:B------:R-:W-:Y:S05]  /*0ef0*/  CALL.REL.NOINC `($__internal_7_$__cuda_sm3x_div_rn_noftz_f32_slowpath) ;  /* 0x0000000c00cc7944 */ /* 0x000fea0003c00000 */
[----:B------:R-:W-:-:S07]  /*0f00*/  IMAD.MOV.U32 R4, RZ, RZ, R0 ;  /* 0x000000ffff047224 */ /* 0x000fce00078e0000 */
.L_x_85:
[----:B------:R-:W-:Y:S05]  /*0f10*/  BSYNC.RECONVERGENT B0 ;  /* 0x0000000000007941 */ /* 0x000fea0003800200 */
.L_x_84:
        /* <DEDUP_REMOVED lines=12> */
[----:B------:R-:W-:Y:S05]  /*0fe0*/  CALL.REL.NOINC `($__internal_7_$__cuda_sm3x_div_rn_noftz_f32_slowpath) ;  /* 0x0000000c00907944 */ /* 0x000fea0003c00000 */
.L_x_87:
[----:B------:R-:W-:Y:S05]  /*0ff0*/  BSYNC.RECONVERGENT B0 ;  /* 0x0000000000007941 */ /* 0x000fea0003800200 */
.L_x_86:
[----:B------:R-:W0:Y:S01]  /*1000*/  LDCU.64 UR4, c[0x0][0x388] ;  /* 0x00007100ff0477ac */ /* 0x000e220008000a00 */
[----:B------:R-:W-:Y:S01]  /*1010*/  FADD R0, R0, 0.5 ;  /* 0x3f00000000007421 */ /* 0x000fe20000000000 */
[----:B------:R-:W-:Y:S01]  /*1020*/  IMAD.SHL.U32 R10, R3, 0x4, RZ ;  /* 0x00000004030a7824 */ /* 0x000fe200078e00ff */
[----:B------:R-:W-:Y:S01]  /*1030*/  SHF.R.U32.HI R3, RZ, 0x1e, R3 ;  /* 0x0000001eff037819 */ /* 0x000fe20000011603 */
[----:B------:R-:W1:Y:S01]  /*1040*/  LDCU.64 UR8, c[0x0][0x390] ;  /* 0x00007200ff0877ac */ /* 0x000e620008000a00 */
[----:B------:R-:W2:Y:S02]  /*1050*/  F2I.FLOOR.NTZ R23, R0 ;  /* 0x0000000000177305 */ /* 0x000ea40000207100 */
[C---:B0-----:R-:W-:Y:S02]  /*1060*/  IADD3 R6, P0, PT, R10.reuse, UR4, RZ ;  /* 0x000000040a067c10 */ /* 0x041fe4000ff1e0ff */
[----:B-1----:R-:W-:Y:S02]  /*1070*/  IADD3 R10, P1, PT, R10, UR8, RZ ;  /* 0x000000080a0a7c10 */ /* 0x002fe4000ff3e0ff */
[----:B------:R-:W-:-:S02]  /*1080*/  IADD3.X R7, PT, PT, R3, UR5, RZ, P0, !PT ;  /* 0x0000000503077c10 */ /* 0x000fc400087fe4ff */
[----:B------:R-:W-:-:S03]  /*1090*/  IADD3.X R11, PT, PT, R3, UR9, RZ, P1, !PT ;  /* 0x00000009030b7c10 */ /* 0x000fc60008ffe4ff */
[----:B--2---:R-:W-:Y:S04]  /*10a0*/  STG.E desc[UR6][R6.64], R23 ;  /* 0x0000001706007986 */ /* 0x004fe8000c101906 */
        /* <DEDUP_REMOVED lines=8> */
        .weak           $__internal_4_$__cuda_sm20_div_s64
        .type           $__internal_4_$__cuda_sm20_div_s64,@function
        .size           $__internal_4_$__cuda_sm20_div_s64,($__internal_5_$__cuda_sm20_rcp_rn_f32_slowpath - $__internal_4_$__cuda_sm20_div_s64)
$__internal_4_$__cuda_sm20_div_s64:
[----:B------:R-:W0:Y:S02]  /*1130*/  LDCU.64 UR4, c[0x3][0x68] ;  /* 0x00c00d00ff0477ac */ /* 0x000e240008000a00 */
[----:B0-----:R-:W-:Y:S02]  /*1140*/  IADD3 R8, P0, PT, RZ, -UR4, RZ ;  /* 0x80000004ff087c10 */ /* 0x001fe4000ff1e0ff */
[----:B------:R-:W-:-:S03]  /*1150*/  ISETP.LE.AND P1, PT, RZ, UR5, PT ;  /* 0x00000005ff007c0c */ /* 0x000fc6000bf23270 */
[----:B------:R-:W-:Y:S01]  /*1160*/  IMAD.X R4, RZ, RZ, ~UR5, P0 ;  /* 0x80000005ff047e24 */ /* 0x000fe200080e06ff */
[----:B------:R-:W-:-:S04]  /*1170*/  SEL R8, R8, UR4, !P1 ;  /* 0x0000000408087c07 */ /* 0x000fc8000c800000 */
[----:B------:R-:W-:-:S04]  /*1180*/  SEL R9, R4, UR5, !P1 ;  /* 0x0000000504097c07 */ /* 0x000fc8000c800000 */
[----:B------:R-:W0:Y:S08]  /*1190*/  I2F.U64.RP R4, R8 ;  /* 0x0000000800047312 */ /* 0x000e300000309000 */
[----:B0-----:R-:W0:Y:S02]  /*11a0*/  MUFU.RCP R4, R4 ;  /* 0x0000000400047308 */ /* 0x001e240000001000 */
[----:B0-----:R-:W-:-:S06]  /*11b0*/  IADD3 R24, PT, PT, R4, 0x1ffffffe, RZ ;  /* 0x1ffffffe04187810 */ /* 0x001fcc0007ffe0ff */
[----:B------:R-:W0:Y:S02]  /*11c0*/  F2I.U64.TRUNC R24, R24 ;  /* 0x0000001800187311 */ /* 0x000e24000020d800 */
[----:B0-----:R-:W-:-:S04]  /*11d0*/  IMAD.WIDE.U32 R22, R24, R8, RZ ;  /* 0x0000000818167225 */ /* 0x001fc800078e00ff */
[C---:B------:R-:W-:Y:S01]  /*11e0*/  IMAD R7, R24.reuse, R9, R23 ;  /* 0x0000000918077224 */ /* 0x040fe200078e0217 */
[----:B------:R-:W-:Y:S01]  /*11f0*/  IADD3 R27, P0, PT, RZ, -R22, RZ ;  /* 0x80000016ff1b7210 */ /* 0x000fe20007f1e0ff */
[----:B------:R-:W-:Y:S02]  /*1200*/  IMAD.MOV.U32 R23, RZ, RZ, R24 ;  /* 0x000000ffff177224 */ /* 0x000fe400078e0018 */
[----:B------:R-:W-:Y:S02]  /*1210*/  IMAD R7, R25, R8, R7 ;  /* 0x0000000819077224 */ /* 0x000fe400078e0207 */
[----:B------:R-:W-:-:S04]  /*1220*/  IMAD.HI.U32 R22, R24, R27, RZ ;  /* 0x0000001b18167227 */ /* 0x000fc800078e00ff */
[----:B------:R-:W-:-:S04]  /*1230*/  IMAD.X R7, RZ, RZ, ~R7, P0 ;  /* 0x000000ffff077224 */ /* 0x000fc800000e0e07 */
[----:B------:R-:W-:-:S04]  /*1240*/  IMAD.WIDE.U32 R22, P0, R24, R7, R22 ;  /* 0x0000000718167225 */ /* 0x000fc80007800016 */
[----:B------:R-:W-:-:S04]  /*1250*/  IMAD.HI.U32 R22, P2, R25, R27, R22 ;  /* 0x0000001b19167227 */ /* 0x000fc80007840016 */
[CC--:B------:R-:W-:Y:S02]  /*1260*/  IMAD R23, R25.reuse, R7.reuse, RZ ;  /* 0x0000000719177224 */ /* 0x0c0fe400078e02ff */
[----:B------:R-:W-:-:S03]  /*1270*/  IMAD.HI.U32 R7, R25, R7, RZ ;  /* 0x0000000719077227 */ /* 0x000fc600078e00ff */
[----:B------:R-:W-:Y:S01]  /*1280*/  IADD3 R23, P3, PT, R23, R22, RZ ;  /* 0x0000001617177210 */ /* 0x000fe20007f7e0ff */
[----:B------:R-:W-:-:S04]  /*1290*/  IMAD.X R7, R7, 0x1, R25, P0 ;  /* 0x0000000107077824 */ /* 0x000fc800000e0619 */
[----:B------:R-:W-:Y:S01]  /*12a0*/  IMAD.WIDE.U32 R24, R23, R8, RZ ;  /* 0x0000000817187225 */ /* 0x000fe200078e00ff */
[----:B------:R-:W-:-:S03]  /*12b0*/  IADD3.X R7, PT, PT, RZ, RZ, R7, P3, P2 ;  /* 0x000000ffff077210 */ /* 0x000fc60001fe4407 */
[----:B------:R-:W-:Y:S01]  /*12c0*/  IMAD R4, R23, R9, R25 ;  /* 0x0000000917047224 */ /* 0x000fe200078e0219 */
[----:B------:R-:W-:-:S03]  /*12d0*/  IADD3 R25, P0, PT, RZ, -R24, RZ ;  /* 0x80000018ff197210 */ /* 0x000fc60007f1e0ff */
[----:B------:R-:W-:Y:S02]  /*12e0*/  IMAD R4, R7, R8, R4 ;  /* 0x0000000807047224 */ /* 0x000fe400078e0204 */
[----:B------:R-:W-:-:S03]  /*12f0*/  IMAD.HI.U32 R22, R23, R25, RZ ;  /* 0x0000001917167227 */ /* 0x000fc600078e00ff */
[----:B------:R-:W-:-:S05]  /*1300*/  IADD3.X R24, PT, PT, RZ, ~R4, RZ, P0, !PT ;  /* 0x80000004ff187210 */ /* 0x000fca00007fe4ff */
[----:B------:R-:W-:-:S04]  /*1310*/  IMAD.WIDE.U32 R22, P0, R23, R24, R22 ;  /* 0x0000001817167225 */ /* 0x000fc80007800016 */
[C---:B------:R-:W-:Y:S02]  /*1320*/  IMAD R27, R7.reuse, R24, RZ ;  /* 0x00000018071b7224 */ /* 0x040fe400078e02ff */
[----:B------:R-:W-:-:S04]  /*1330*/  IMAD.HI.U32 R4, P2, R7, R25, R22 ;  /* 0x0000001907047227 */ /* 0x000fc80007840016 */
[----:B------:R-:W-:Y:S01]  /*1340*/  IMAD.HI.U32 R24, R7, R24, RZ ;  /* 0x0000001807187227 */ /* 0x000fe200078e00ff */
[----:B------:R-:W-:-:S03]  /*1350*/  IADD3 R4, P3, PT, R27, R4, RZ ;  /* 0x000000041b047210 */ /* 0x000fc60007f7e0ff */
[----:B------:R-:W-:Y:S02]  /*1360*/  IMAD.X R7, R24, 0x1, R7, P0 ;  /* 0x0000000118077824 */ /* 0x000fe400000e0607 */
[----:B------:R-:W-:-:S03]  /*1370*/  IMAD.HI.U32 R22, R4, R3, RZ ;  /* 0x0000000304167227 */ /* 0x000fc600078e00ff */
[----:B------:R-:W-:Y:S01]  /*1380*/  IADD3.X R7, PT, PT, RZ, RZ, R7, P3, P2 ;  /* 0x000000ffff077210 */ /* 0x000fe20001fe4407 */
[----:B------:R-:W-:Y:S02]  /*1390*/  IMAD.MOV.U32 R23, RZ, RZ, RZ ;  /* 0x000000ffff177224 */ /* 0x000fe400078e00ff */
[----:B------:R-:W-:-:S04]  /*13a0*/  IMAD.WIDE.U32 R22, RZ, R4, R22 ;  /* 0x00000004ff167225 */ /* 0x000fc800078e0016 */
[----:B------:R-:W-:-:S04]  /*13b0*/  IMAD.HI.U32 R7, P0, R7, R3, R22 ;  /* 0x0000000307077227 */ /* 0x000fc80007800016 */
[----:B------:R-:W-:Y:S01]  /*13c0*/  IMAD.X R25, RZ, RZ, RZ, P0 ;  /* 0x000000ffff197224 */ /* 0x000fe200000e06ff */
[----:B------:R-:W-:-:S04]  /*13d0*/  IADD3 R7, P2, PT, RZ, R7, RZ ;  /* 0x00000007ff077210 */ /* 0x000fc80007f5e0ff */
[----:B------:R-:W-:Y:S01]  /*13e0*/  IADD3.X R25, PT, PT, RZ, R25, RZ, P2, !PT ;  /* 0x00000019ff197210 */ /* 0x000fe200017fe4ff */
[----:B------:R-:W-:-:S04]  /*13f0*/  IMAD.WIDE.U32 R22, R7, R8, RZ ;  /* 0x0000000807167225 */ /* 0x000fc800078e00ff */
[----:B------:R-:W-:Y:S01]  /*1400*/  IMAD R4, R7, R9, R23 ;  /* 0x0000000907047224 */ /* 0x000fe200078e0217 */
[----:B------:R-:W-:-:S03]  /*1410*/  IADD3 R23, P2, PT, -R22, R3, RZ ;  /* 0x0000000316177210 */ /* 0x000fc60007f5e1ff */
[-C--:B------:R-:W-:Y:S01]  /*1420*/  IMAD R4, R25, R8.reuse, R4 ;  /* 0x0000000819047224 */ /* 0x080fe200078e0204 */
[----:B------:R-:W-:-:S03]  /*1430*/  ISETP.GE.U32.AND P0, PT, R23, R8, PT ;  /* 0x000000081700720c */ /* 0x000fc60003f06070 */
[----:B------:R-:W-:Y:S01]  /*1440*/  IMAD.X R22, RZ, RZ, ~R4, P2 ;  /* 0x000000ffff167224 */ /* 0x000fe200010e0e04 */
[----:B------:R-:W-:-:S04]  /*1450*/  IADD3 R27, P2, PT, R23, -R8, RZ ;  /* 0x80000008171b7210 */ /* 0x000fc80007f5e0ff */
[C---:B------:R-:W-:Y:S01]  /*1460*/  ISETP.GE.U32.AND.EX P0, PT, R22.reuse, R9, PT, P0 ;  /* 0x000000091600720c */ /* 0x040fe20003f06100 */
[----:B------:R-:W-:Y:S01]  /*1470*/  IMAD.X R29, R22, 0x1, ~R9, P2 ;  /* 0x00000001161d7824 */ /* 0x000fe200010e0e09 */
[----:B------:R-:W-:Y:S02]  /*1480*/  IADD3 R4, P2, PT, R7, 0x1, RZ ;  /* 0x0000000107047810 */ /* 0x000fe40007f5e0ff */
[----:B------:R-:W-:Y:S02]  /*1490*/  SEL R27, R27, R23, P0 ;  /* 0x000000171b1b7207 */ /* 0x000fe40000000000 */
[----:B------:R-:W-:Y:S01]  /*14a0*/  SEL R29, R29, R22, P0 ;  /* 0x000000161d1d7207 */ /* 0x000fe20000000000 */
[----:B------:R-:W-:Y:S01]  /*14b0*/  IMAD.X R22, RZ, RZ, R25, P2 ;  /* 0x000000ffff167224 */ /* 0x000fe200010e0619 */
[----:B------:R-:W-:Y:S02]  /*14c0*/  SEL R23, R4, R7, P0 ;  /* 0x0000000704177207 */ /* 0x000fe40000000000 */
[----:B------:R-:W-:-:S02]  /*14d0*/  ISETP.GE.U32.AND P2, PT, R27, R8, PT ;  /* 0x000000081b00720c */ /* 0x000fc40003f46070 */
[----:B------:R-:W-:Y:S02]  /*14e0*/  SEL R8, R22, R25, P0 ;  /* 0x0000001916087207 */ /* 0x000fe40000000000 */
[----:B------:R-:W-:Y:S02]  /*14f0*/  IADD3 R4, P3, PT, R23, 0x1, RZ ;  /* 0x0000000117047810 */ /* 0x000fe40007f7e0ff */
[----:B------:R-:W-:Y:S02]  /*1500*/  ISETP.GE.U32.AND.EX P0, PT, R29, R9, PT, P2 ;  /* 0x000000091d00720c */ /* 0x000fe40003f06120 */
[-C--:B------:R-:W-:Y:S02]  /*1510*/  IADD3.X R7, PT, PT, RZ, R8.reuse, RZ, P3, !PT ;  /* 0x00000008ff077210 */ /* 0x080fe40001ffe4ff */
[----:B------:R-:W-:Y:S02]  /*1520*/  SEL R4, R4, R23, P0 ;  /* 0x0000001704047207 */ /* 0x000fe40000000000 */
[----:B------:R-:W-:-:S02]  /*1530*/  SEL R7, R7, R8, P0 ;  /* 0x0000000807077207 */ /* 0x000fc40000000000 */
[-C--:B------:R-:W-:Y:S02]  /*1540*/  IADD3 R9, P2, PT, RZ, -R4.reuse, RZ ;  /* 0x80000004ff097210 */ /* 0x080fe40007f5e0ff */
[----:B------:R-:W-:Y:S02]  /*1550*/  ISETP.NE.U32.AND P0, PT, RZ, UR4, PT ;  /* 0x00000004ff007c0c */ /* 0x000fe4000bf05070 */
[----:B------:R-:W-:Y:S01]  /*1560*/  SEL R4, R9, R4, !P1 ;  /* 0x0000000409047207 */ /* 0x000fe20004800000 */
[----:B------:R-:W-:Y:S01]  /*1570*/  IMAD.X R8, RZ, RZ, ~R7, P2 ;  /* 0x000000ffff087224 */ /* 0x000fe200010e0e07 */
[----:B------:R-:W-:Y:S01]  /*1580*/  ISETP.NE.AND.EX P0, PT, RZ, UR5, PT, P0 ;  /* 0x00000005ff007c0c */ /* 0x000fe2000bf05300 */
[----:B------:R-:W-:-:S03]  /*1590*/  IMAD.MOV.U32 R9, RZ, RZ, 0x0 ;  /* 0x00000000ff097424 */ /* 0x000fc600078e00ff */
[----:B------:R-:W-:Y:S01]  /*15a0*/  SEL R7, R8, R7, !P1 ;  /* 0x0000000708077207 */ /* 0x000fe20004800000 */
[----:B------:R-:W-:Y:S01]  /*15b0*/  IMAD.MOV.U32 R8, RZ, RZ, R0 ;  /* 0x000000ffff087224 */ /* 0x000fe200078e0000 */
[----:B------:R-:W-:Y:S02]  /*15c0*/  SEL R4, R4, 0xffffffff, P0 ;  /* 0xffffffff04047807 */ /* 0x000fe40000000000 */
[----:B------:R-:W-:Y:S01]  /*15d0*/  SEL R7, R7, 0xffffffff, P0 ;  /* 0xffffffff07077807 */ /* 0x000fe20000000000 */
[----:B------:R-:W-:Y:S06]  /*15e0*/  RET.REL.NODEC R8 `(_Z9init_dichPfPiS0_P17curandStateXORWOW) ;  /* 0xffffffe808847950 */ /* 0x000fec0003c3ffff */
        .weak           $__internal_5_$__cuda_sm20_rcp_rn_f32_slowpath
        .type           $__internal_5_$__cuda_sm20_rcp_rn_f32_slowpath,@function
        .size           $__internal_5_$__cuda_sm20_rcp_rn_f32_slowpath,($__internal_6_$__cuda_sm20_rem_s64 - $__internal_5_$__cuda_sm20_rcp_rn_f32_slowpath)
$__internal_5_$__cuda_sm20_rcp_rn_f32_slowpath:
[----:B------:R-:W-:Y:S01]  /*15f0*/  SHF.L.U32 R4, R0, 0x1, RZ ;  /* 0x0000000100047819 */ /* 0x000fe200000006ff */
[----:B------:R-:W-:Y:S03]  /*1600*/  BSSY.RECONVERGENT B1, `(.L_x_88) ;  /* 0x0000030000017945 */ /* 0x000fe60003800200 */
[----:B------:R-:W-:-:S04]  /*1610*/  SHF.R.U32.HI R4, RZ, 0x18, R4 ;  /* 0x00000018ff047819 */ /* 0x000fc80000011604 */
[----:B------:R-:W-:-:S13]  /*1620*/  ISETP.NE.U32.AND P0, PT, R4, RZ, PT ;  /* 0x000000ff0400720c */ /* 0x000fda0003f05070 */
[----:B------:R-:W-:Y:S05]  /*1630*/  @P0 BRA `(.L_x_89) ;  /* 0x0000000000280947 */ /* 0x000fea0003800000 */
[----:B------:R-:W-:-:S05]  /*1640*/  IMAD.SHL.U32 R4, R0, 0x2, RZ ;  /* 0x0000000200047824 */ /* 0x000fca00078e00ff */
        /* <DEDUP_REMOVED lines=9> */
.L_x_89:
        /* <DEDUP_REMOVED lines=29> */
[----:B------:R-:W-:-:S05]  /*18b0*/  @!P0 VIADD R9, R9, 0x1 ;  /* 0x0000000109098836 */ /* 0x000fca0000000000 */
[----:B------:R-:W-:-:S04]  /*18c0*/  @!P1 SHF.L.U32 R9, R9, 0x1, RZ ;  /* 0x0000000109099819 */ /* 0x000fc800000006ff */
[----:B------:R-:W-:Y:S01]  /*18d0*/  LOP3.LUT R9, R9, 0x80000000, R0, 0xf8, !PT ;  /* 0x8000000009097812 */ /* 0x000fe200078ef800 */
[----:B------:R-:W-:Y:S06]  /*18e0*/  BRA `(.L_x_90) ;  /* 0x0000000000047947 */ /* 0x000fec0003800000 */
.L_x_91:
[----:B------:R0:W1:Y:S02]  /*18f0*/  MUFU.RCP R9, R0 ;  /* 0x0000000000097308 */ /* 0x0000640000001000 */
.L_x_90:
[----:B------:R-:W-:Y:S05]  /*1900*/  BSYNC.RECONVERGENT B1 ;  /* 0x0000000000017941 */ /* 0x000fea0003800200 */
.L_x_88:
[----:B01----:R-:W-:Y:S02]  /*1910*/  IMAD.MOV.U32 R0, RZ, RZ, R9 ;  /* 0x000000ffff007224 */ /* 0x003fe400078e0009 */
[----:B------:R-:W-:-:S04]  /*1920*/  IMAD.MOV.U32 R9, RZ, RZ, 0x0 ;  /* 0x00000000ff097424 */ /* 0x000fc800078e00ff */
[----:B------:R-:W-:Y:S05]  /*1930*/  RET.REL.NODEC R8 `(_Z9init_dichPfPiS0_P17curandStateXORWOW) ;  /* 0xffffffe408b07950 */ /* 0x000fea0003c3ffff */
        .weak           $__internal_6_$__cuda_sm20_rem_s64
        .type           $__internal_6_$__cuda_sm20_rem_s64,@function
        .size           $__internal_6_$__cuda_sm20_rem_s64,($__internal_7_$__cuda_sm3x_div_rn_noftz_f32_slowpath - $__internal_6_$__cuda_sm20_rem_s64)
$__internal_6_$__cuda_sm20_rem_s64:
        /* <DEDUP_REMOVED lines=14> */
[----:B------:R-:W-:-:S03]  /*1a20*/  IMAD.HI.U32 R22, R8, R25, RZ ;  /* 0x0000001908167227 */ /* 0x000fc600078e00ff */
[----:B------:R-:W-:Y:S01]  /*1a30*/  IADD3.X R27, PT, PT, RZ, ~R23, RZ, P0, !PT ;  /* 0x80000017ff1b7210 */ /* 0x000fe200007fe4ff */
[----:B------:R-:W-:-:S04]  /*1a40*/  IMAD.MOV.U32 R23, RZ, RZ, R8 ;  /* 0x000000ffff177224 */ /* 0x000fc800078e0008 */
[----:B------:R-:W-:-:S04]  /*1a50*/  IMAD.WIDE.U32 R22, P0, R8, R27, R22 ;  /* 0x0000001b08167225 */ /* 0x000fc80007800016 */
[----:B------:R-:W-:-:S04]  /*1a60*/  IMAD.HI.U32 R22, P1, R9, R25, R22 ;  /* 0x0000001909167227 */ /* 0x000fc80007820016 */
[CC--:B------:R-:W-:Y:S02]  /*1a70*/  IMAD R23, R9.reuse, R27.reuse, RZ ;  /* 0x0000001b09177224 */ /* 0x0c0fe400078e02ff */
[----:B------:R-:W-:-:S03]  /*1a80*/  IMAD.HI.U32 R25, R9, R27, RZ ;  /* 0x0000001b09197227 */ /* 0x000fc600078e00ff */
[----:B------:R-:W-:Y:S01]  /*1a90*/  IADD3 R23, P2, PT, R23, R22, RZ ;  /* 0x0000001617177210 */ /* 0x000fe20007f5e0ff */
[----:B------:R-:W-:-:S04]  /*1aa0*/  IMAD.X R25, R25, 0x1, R9, P0 ;  /* 0x0000000119197824 */ /* 0x000fc800000e0609 */
[----:B------:R-:W-:Y:S01]  /*1ab0*/  IMAD.WIDE.U32 R8, R23, UR4, RZ ;  /* 0x0000000417087c25 */ /* 0x000fe2000f8e00ff */
[----:B------:R-:W-:Y:S02]  /*1ac0*/  IADD3.X R25, PT, PT, RZ, RZ, R25, P2, P1 ;  /* 0x000000ffff197210 */ /* 0x000fe400017e2419 */
[----:B------:R-:W-:Y:S01]  /*1ad0*/  ISETP.GE.AND P1, PT, R7, RZ, PT ;  /* 0x000000ff0700720c */ /* 0x000fe20003f26270 */
[----:B------:R-:W-:Y:S01]  /*1ae0*/  IMAD R22, R23, UR5, R9 ;  /* 0x0000000517167c24 */ /* 0x000fe2000f8e0209 */
[----:B------:R-:W-:Y:S02]  /*1af0*/  IADD3 R27, P0, PT, RZ, -R8, RZ ;  /* 0x80000008ff1b7210 */ /* 0x000fe40007f1e0ff */
[-C--:B------:R-:W-:Y:S01]  /*1b00*/  IADD3 R9, P4, PT, RZ, -R4.reuse, RZ ;  /* 0x80000004ff097210 */ /* 0x080fe20007f9e0ff */
[----:B------:R-:W-:Y:S02]  /*1b10*/  IMAD R8, R25, UR4, R22 ;  /* 0x0000000419087c24 */ /* 0x000fe4000f8e0216 */
[----:B------:R-:W-:Y:S01]  /*1b20*/  IMAD.HI.U32 R22, R23, R27, RZ ;  /* 0x0000001b17167227 */ /* 0x000fe200078e00ff */
[----:B------:R-:W-:-:S03]  /*1b30*/  SEL R4, R9, R4, !P1 ;  /* 0x0000000409047207 */ /* 0x000fc60004800000 */
[----:B------:R-:W-:Y:S02]  /*1b40*/  IMAD.X R8, RZ, RZ, ~R8, P0 ;  /* 0x000000ffff087224 */ /* 0x000fe400000e0e08 */
[----:B------:R-:W-:Y:S02]  /*1b50*/  IMAD.MOV.U32 R9, RZ, RZ, RZ ;  /* 0x000000ffff097224 */ /* 0x000fe400078e00ff */
[----:B------:R-:W-:-:S04]  /*1b60*/  IMAD.WIDE.U32 R22, P0, R23, R8, R22 ;  /* 0x0000000817167225 */ /* 0x000fc80007800016 */
[----:B------:R-:W-:-:S04]  /*1b70*/  IMAD.HI.U32 R23, P2, R25, R27, R22 ;  /* 0x0000001b19177227 */ /* 0x000fc80007840016 */
[CC--:B------:R-:W-:Y:S02]  /*1b80*/  IMAD R22, R25.reuse, R8.reuse, RZ ;  /* 0x0000000819167224 */ /* 0x0c0fe400078e02ff */
[----:B------:R-:W-:-:S03]  /*1b90*/  IMAD.HI.U32 R8, R25, R8, RZ ;  /* 0x0000000819087227 */ /* 0x000fc600078e00ff */
[----:B------:R-:W-:Y:S01]  /*1ba0*/  IADD3 R23, P3, PT, R22, R23, RZ ;  /* 0x0000001716177210 */ /* 0x000fe20007f7e0ff */
[----:B------:R-:W-:Y:S01]  /*1bb0*/  IMAD.X R25, R8, 0x1, R25, P0 ;  /* 0x0000000108197824 */ /* 0x000fe200000e0619 */
[----:B------:R-:W-:-:S03]  /*1bc0*/  IADD3.X R22, PT, PT, RZ, ~R7, RZ, P4, !PT ;  /* 0x80000007ff167210 */ /* 0x000fc600027fe4ff */
[----:B------:R-:W-:Y:S01]  /*1bd0*/  IMAD.HI.U32 R8, R23, R4, RZ ;  /* 0x0000000417087227 */ /* 0x000fe200078e00ff */
[----:B------:R-:W-:Y:S02]  /*1be0*/  SEL R7, R22, R7, !P1 ;  /* 0x0000000716077207 */ /* 0x000fe40004800000 */
[----:B------:R-:W-:-:S03]  /*1bf0*/  IADD3.X R25, PT, PT, RZ, RZ, R25, P3, P2 ;  /* 0x000000ffff197210 */ /* 0x000fc60001fe4419 */
[----:B------:R-:W-:-:S04]  /*1c00*/  IMAD.WIDE.U32 R8, R23, R7, R8 ;  /* 0x0000000717087225 */ /* 0x000fc800078e0008 */
[C---:B------:R-:W-:Y:S02]  /*1c10*/  IMAD R23, R25.reuse, R7, RZ ;  /* 0x0000000719177224 */ /* 0x040fe400078e02ff */
[----:B------:R-:W-:-:S04]  /*1c20*/  IMAD.HI.U32 R8, P0, R25, R4, R8 ;  /* 0x0000000419087227 */ /* 0x000fc80007800008 */
[----:B------:R-:W-:Y:S01]  /*1c30*/  IMAD.HI.U32 R22, R25, R7, RZ ;  /* 0x0000000719167227 */ /* 0x000fe200078e00ff */
[----:B------:R-:W-:-:S04]  /*1c40*/  IADD3 R23, P2, PT, R23, R8, RZ ;  /* 0x0000000817177210 */ /* 0x000fc80007f5e0ff */
[----:B------:R-:W-:Y:S01]  /*1c50*/  IADD3.X R22, PT, PT, R22, RZ, RZ, P0, !PT ;  /* 0x000000ff16167210 */ /* 0x000fe200007fe4ff */
        /* <DEDUP_REMOVED lines=28> */
[----:B------:R-:W-:Y:S06]  /*1e20*/  RET.REL.NODEC R8 `(_Z9init_dichPfPiS0_P17curandStateXORWOW) ;  /* 0xffffffe008747950 */ /* 0x000fec0003c3ffff */
        .weak           $__internal_7_$__cuda_sm3x_div_rn_noftz_f32_slowpath
        .type           $__internal_7_$__cuda_sm3x_div_rn_noftz_f32_slowpath,@function
        .size           $__internal_7_$__cuda_sm3x_div_rn_noftz_f32_slowpath,(.L_x_112 - $__internal_7_$__cuda_sm3x_div_rn_noftz_f32_slowpath)
$__internal_7_$__cuda_sm3x_div_rn_noftz_f32_slowpath:
        /* <DEDUP_REMOVED lines=17> */
[----:B------:R-:W-:Y:S02]  /*1f40*/  FSETP.NEU.FTZ.AND P1, PT, |R0|, +INF , PT ;  /* 0x7f8000000000780b */ /* 0x000fe40003f3d200 */
        /* <DEDUP_REMOVED lines=16> */
.L_x_93:
[----:B------:R-:W-:Y:S01]  /*2050*/  LEA R25, R22, 0xc0800000, 0x17 ;  /* 0xc080000016197811 */ /* 0x000fe200078eb8ff */
[----:B------:R-:W-:Y:S01]  /*2060*/  VIADD R27, R27, 0xffffff81 ;  /* 0xffffff811b1b7836 */ /* 0x000fe20000000000 */
[----:B------:R-:W-:Y:S02]  /*2070*/  BSSY.RECONVERGENT B2, `(.L_x_98) ;  /* 0x0000035000027945 */ /* 0x000fe40003800200 */
[----:B------:R-:W-:Y:S01]  /*2080*/  IADD3 R28, PT, PT, -R25, R26, RZ ;  /* 0x0000001a191c7210 */ /* 0x000fe20007ffe1ff */
[----:B------:R-:W-:-:S03]  /*2090*/  IMAD R0, R27, -0x800000, R0 ;  /* 0xff8000001b007824 */ /* 0x000fc600078e0200 */
[----:B------:R-:W0:Y:S01]  /*20a0*/  MUFU.RCP R24, R28 ;  /* 0x0000001c00187308 */ /* 0x000e220000001000 */
[----:B------:R-:W-:-:S04]  /*20b0*/  FADD.FTZ R25, -R28, -RZ ;  /* 0x800000ff1c197221 */ /* 0x000fc80000010100 */
[----:B0-----:R-:W-:-:S04]  /*20c0*/  FFMA R29, R24, R25, 1 ;  /* 0x3f800000181d7423 */ /* 0x001fc80000000019 */
[----:B------:R-:W-:-:S04]  /*20d0*/  FFMA R29, R24, R29, R24 ;  /* 0x0000001d181d7223 */ /* 0x000fc80000000018 */
[----:B------:R-:W-:-:S04]  /*20e0*/  FFMA R24, R0, R29, RZ ;  /* 0x0000001d00187223 */ /* 0x000fc800000000ff */
[----:B------:R-:W-:-:S04]  /*20f0*/  FFMA R26, R25, R24, R0 ;  /* 0x00000018191a7223 */ /* 0x000fc80000000000 */
[----:B------:R-:W-:Y:S01]  /*2100*/  FFMA R26, R29, R26, R24 ;  /* 0x0000001a1d1a7223 */ /* 0x000fe20000000018 */
[----:B------:R-:W-:-:S03]  /*2110*/  IADD3 R24, PT, PT, R27, 0x7f, -R22 ;  /* 0x0000007f1b187810 */ /* 0x000fc60007ffe816 */
[----:B------:R-:W-:Y:S02]  /*2120*/  FFMA R25, R25, R26, R0 ;  /* 0x0000001a19197223 */ /* 0x000fe40000000000 */
[----:B------:R-:W-:Y:S02]  /*2130*/  IMAD.IADD R23, R24, 0x1, R23 ;  /* 0x0000000118177824 */ /* 0x000fe400078e0217 */
        /* <DEDUP_REMOVED lines=14> */
[CCC-:B------:R-:W-:Y:S01]  /*2220*/  FFMA.RZ R23, R29.reuse, R25.reuse, R26.reuse ;  /* 0x000000191d177223 */ /* 0x1c0fe2000000c01a */
[CCC-:B------:R-:W-:Y:S01]  /*2230*/  FFMA.RP R24, R29.reuse, R25.reuse, R26.reuse ;  /* 0x000000191d187223 */ /* 0x1c0fe2000000801a */
[----:B------:R-:W-:Y:S01]  /*2240*/  FFMA.RM R25, R29, R25, R26 ;  /* 0x000000191d197223 */ /* 0x000fe2000000401a */
[C---:B------:R-:W-:Y:S01]  /*2250*/  VIADD R26, R22.reuse, 0x20 ;  /* 0x00000020161a7836 */ /* 0x040fe20000000000 */
[C---:B------:R-:W-:Y:S02]  /*2260*/  ISETP.NE.AND P2, PT, R22.reuse, RZ, PT ;  /* 0x000000ff1600720c */ /* 0x040fe40003f45270 */
[----:B------:R-:W-:Y:S02]  /*2270*/  LOP3.LUT R23, R23, 0x7fffff, RZ, 0xc0, !PT ;  /* 0x007fffff17177812 */ /* 0x000fe400078ec0ff */
[----:B------:R-:W-:Y:S02]  /*2280*/  ISETP.NE.AND P1, PT, R22, RZ, PT ;  /* 0x000000ff1600720c */ /* 0x000fe40003f25270 */
[----:B------:R-:W-:-:S02]  /*2290*/  LOP3.LUT R23, R23, 0x800000, RZ, 0xfc, !PT ;  /* 0x0080000017177812 */ /* 0x000fc400078efcff */
[----:B------:R-:W-:Y:S02]  /*22a0*/  IADD3 R22, PT, PT, -R22, RZ, RZ ;  /* 0x000000ff16167210 */ /* 0x000fe40007ffe1ff */
[----:B------:R-:W-:Y:S02]  /*22b0*/  SHF.L.U32 R26, R23, R26, RZ ;  /* 0x0000001a171a7219 */ /* 0x000fe400000006ff */
[----:B------:R-:W-:Y:S02]  /*22c0*/  FSETP.NEU.FTZ.AND P0, PT, R24, R25, PT ;  /* 0x000000191800720b */ /* 0x000fe40003f1d000 */
[----:B------:R-:W-:Y:S02]  /*22d0*/  SEL R22, R22, RZ, P2 ;  /* 0x000000ff16167207 */ /* 0x000fe40001000000 */
[----:B------:R-:W-:Y:S02]  /*22e0*/  ISETP.NE.AND P1, PT, R26, RZ, P1 ;  /* 0x000000ff1a00720c */ /* 0x000fe40000f25270 */
[----:B------:R-:W-:-:S02]  /*22f0*/  SHF.R.U32.HI R22, RZ, R22, R23 ;  /* 0x00000016ff167219 */ /* 0x000fc40000011617 */
[----:B------:R-:W-:Y:S02]  /*2300*/  PLOP3.LUT P0, PT, P0, P1, PT, 0xf8, 0x8f ;  /* 0x00000000008f781c */ /* 0x000fe40000703f70 */
[----:B------:R-:W-:Y:S02]  /*2310*/  SHF.R.U32.HI R24, RZ, 0x1, R22 ;  /* 0x00000001ff187819 */ /* 0x000fe40000011616 */
[----:B------:R-:W-:-:S04]  /*2320*/  SEL R23, RZ, 0x1, !P0 ;  /* 0x00000001ff177807 */ /* 0x000fc80004000000 */
[----:B------:R-:W-:-:S04]  /*2330*/  LOP3.LUT R23, R23, 0x1, R24, 0xf8, !PT ;  /* 0x0000000117177812 */ /* 0x000fc800078ef818 */
[----:B------:R-:W-:-:S05]  /*2340*/  LOP3.LUT R23, R23, R22, RZ, 0xc0, !PT ;  /* 0x0000001617177212 */ /* 0x000fca00078ec0ff */
[----:B------:R-:W-:-:S05]  /*2350*/  IMAD.IADD R23, R24, 0x1, R23 ;  /* 0x0000000118177824 */ /* 0x000fca00078e0217 */
[----:B------:R-:W-:Y:S01]  /*2360*/  LOP3.LUT R0, R23, R0, RZ, 0xfc, !PT ;  /* 0x0000000017007212 */ /* 0x000fe200078efcff */
[----:B------:R-:W-:Y:S06]  /*2370*/  BRA `(.L_x_101) ;  /* 0x0000000000107947 */ /* 0x000fec0003800000 */
.L_x_100:
[----:B------:R-:W-:-:S04]  /*2380*/  LOP3.LUT R0, R0, 0x80000000, RZ, 0xc0, !PT ;  /* 0x8000000000007812 */ /* 0x000fc800078ec0ff */
[----:B------:R-:W-:Y:S01]  /*2390*/  LOP3.LUT R0, R0, 0x7f800000, RZ, 0xfc, !PT ;  /* 0x7f80000000007812 */ /* 0x000fe200078efcff */
[----:B------:R-:W-:Y:S06]  /*23a0*/  BRA `(.L_x_101) ;  /* 0x0000000000047947 */ /* 0x000fec0003800000 */
.L_x_99:
[----:B------:R-:W-:-:S07]  /*23b0*/  IMAD R0, R23, 0x800000, R0 ;  /* 0x0080000017007824 */ /* 0x000fce00078e0200 */
.L_x_101:
[----:B------:R-:W-:Y:S05]  /*23c0*/  BSYNC.RECONVERGENT B2 ;  /* 0x0000000000027941 */ /* 0x000fea0003800200 */
.L_x_98:
[----:B------:R-:W-:Y:S05]  /*23d0*/  BRA `(.L_x_102) ;  /* 0x0000000000207947 */ /* 0x000fea0003800000 */
.L_x_97:
[----:B------:R-:W-:-:S04]  /*23e0*/  LOP3.LUT R0, R26, 0x80000000, R0, 0x48, !PT ;  /* 0x800000001a007812 */ /* 0x000fc800078e4800 */
[----:B------:R-:W-:Y:S01]  /*23f0*/  LOP3.LUT R0, R0, 0x7f800000, RZ, 0xfc, !PT ;  /* 0x7f80000000007812 */ /* 0x000fe200078efcff */
[----:B------:R-:W-:Y:S06]  /*2400*/  BRA `(.L_x_102) ;  /* 0x0000000000147947 */ /* 0x000fec0003800000 */
.L_x_96:
[----:B------:R-:W-:Y:S01]  /*2410*/  LOP3.LUT R0, R26, 0x80000000, R0, 0x48, !PT ;  /* 0x800000001a007812 */ /* 0x000fe200078e4800 */
[----:B------:R-:W-:Y:S06]  /*2420*/  BRA `(.L_x_102) ;  /* 0x00000000000c7947 */ /* 0x000fec0003800000 */
.L_x_95:
[----:B------:R-:W0:Y:S01]  /*2430*/  MUFU.RSQ R0, -QNAN ;  /* 0xffc0000000007908 */ /* 0x000e220000001400 */
[----:B------:R-:W-:Y:S05]  /*2440*/  BRA `(.L_x_102) ;  /* 0x0000000000047947 */ /* 0x000fea0003800000 */
.L_x_94:
[----:B------:R-:W-:-:S07]  /*2450*/  FADD.FTZ R0, R0, R26 ;  /* 0x0000001a00007221 */ /* 0x000fce0000010000 */
.L_x_102:
[----:B------:R-:W-:Y:S05]  /*2460*/  BSYNC.RECONVERGENT B1 ;  /* 0x0000000000017941 */ /* 0x000fea0003800200 */
.L_x_92:
[----:B------:R-:W-:Y:S01]  /*2470*/  MOV R22, R4 ;  /* 0x0000000400167202 */ /* 0x000fe20000000f00 */
[----:B------:R-:W-:-:S04]  /*2480*/  IMAD.MOV.U32 R23, RZ, RZ, 0x0 ;  /* 0x00000000ff177424 */ /* 0x000fc800078e00ff */
[----:B0-----:R-:W-:Y:S05]  /*2490*/  RET.REL.NODEC R22 `(_Z9init_dichPfPiS0_P17curandStateXORWOW) ;  /* 0xffffffd816d87950 */ /* 0x001fea0003c3ffff */
.L_x_103:
        /* <DEDUP_REMOVED lines=14> */
.L_x_112:


//--------------------- .text._Z12init_dev_rngPjP17curandStateXORWOW --------------------------
	.section	.text._Z12init_dev_rngPjP17curandStateXORWOW,"ax",@progbits
	.align	128
        .global         _Z12init_dev_rngPjP17curandStateXORWOW
        .type           _Z12init_dev_rngPjP17curandStateXORWOW,@function
        .size           _Z12init_dev_rngPjP17curandStateXORWOW,(.L_x_116 - _Z12init_dev_rngPjP17curandStateXORWOW)
        .other          _Z12init_dev_rngPjP17curandStateXORWOW,@"STO_CUDA_ENTRY STV_DEFAULT"
_Z12init_dev_rngPjP17curandStateXORWOW:
.text._Z12init_dev_rngPjP17curandStateXORWOW:
        /* <DEDUP_REMOVED lines=8> */
[----:B--2---:R-:W-:-:S06]  /*0080*/  IMAD.WIDE.U32 R2, R7, 0x4, R2 ;  /* 0x0000000407027825 */ /* 0x004fcc00078e0002 */
[----:B-1----:R-:W2:Y:S01]  /*0090*/  LDG.E R2, desc[UR4][R2.64] ;  /* 0x0000000402027981 */ /* 0x002ea2000c1e1900 */
[----:B------:R-:W-:Y:S02]  /*00a0*/  HFMA2 R9, -RZ, RZ, -38016, 0.02740478515625 ;  /* 0xf8a42704ff097431 */ /* 0x000fe400000001ff */
[----:B---3--:R-:W-:Y:S01]  /*00b0*/  IMAD.WIDE.U32 R4, R7, 0x30, R4 ;  /* 0x0000003007047825 */ /* 0x008fe200078e0004 */
[----:B------:R-:W-:-:S04]  /*00c0*/  MOV R10, 0xdcd8f87c ;  /* 0xdcd8f87c000a7802 */ /* 0x000fc80000000f00 */
[----:B------:R-:W-:Y:S04]  /*00d0*/  STG.E.64 desc[UR4][R4.64+0x18], RZ ;  /* 0x000018ff04007986 */ /* 0x000fe8000c101b04 */
[----:B------:R-:W-:Y:S04]  /*00e0*/  STG.E desc[UR4][R4.64+0x20], RZ ;  /* 0x000020ff04007986 */ /* 0x000fe8000c101904 */
[----:B------:R-:W-:Y:S01]  /*00f0*/  STG.E.64 desc[UR4][R4.64+0x28], RZ ;  /* 0x000028ff04007986 */ /* 0x000fe2000c101b04 */
[----:B--2---:R-:W-:-:S05]  /*0100*/  LOP3.LUT R0, R2, 0xaad26b49, RZ, 0x3c, !PT ;  /* 0xaad26b4902007812 */ /* 0x004fca00078e3cff */
[----:B------:R-:W-:-:S05]  /*0110*/  IMAD R0, R0, 0x4182bed5, RZ ;  /* 0x4182bed500007824 */ /* 0x000fca00078e02ff */
[C---:B------:R-:W-:Y:S02]  /*0120*/  IADD3 R6, PT, PT, R0.reuse, -0x260923e8, RZ ;  /* 0xd9f6dc1800067810 */ /* 0x040fe40007ffe0ff */
[C---:B------:R-:W-:Y:S02]  /*0130*/  IADD3 R7, PT, PT, R0.reuse, 0x75bcd15, RZ ;  /* 0x075bcd1500077810 */ /* 0x040fe40007ffe0ff */
[C---:B------:R-:W-:Y:S02]  /*0140*/  LOP3.LUT R8, R0.reuse, 0x159a55e5, RZ, 0x3c, !PT ;  /* 0x159a55e500087812 */ /* 0x040fe400078e3cff */
[----:B------:R-:W-:Y:S01]  /*0150*/  IADD3 R11, PT, PT, R0, 0x583f19, RZ ;  /* 0x00583f19000b7810 */ /* 0x000fe20007ffe0ff */
[----:B------:R-:W-:Y:S04]  /*0160*/  STG.E.64 desc[UR4][R4.64], R6 ;  /* 0x0000000604007986 */ /* 0x000fe8000c101b04 */
[----:B------:R-:W-:Y:S04]  /*0170*/  STG.E.64 desc[UR4][R4.64+0x8], R8 ;  /* 0x0000080804007986 */ /* 0x000fe8000c101b04 */
[----:B------:R-:W-:Y:S01]  /*0180*/  STG.E.64 desc[UR4][R4.64+0x10], R10 ;  /* 0x0000100a04007986 */ /* 0x000fe2000c101b04 */
[----:B------:R-:W-:Y:S05]  /*0190*/  EXIT ;  /* 0x000000000000794d */ /* 0x000fea0003800000 */
.L_x_104:
        /* <DEDUP_REMOVED lines=14> */
.L_x_116:


//--------------------- .nv.global.init           --------------------------
	.section	.nv.global.init,"aw",@progbits
	.align	4
.nv.global.init:
	.type		__cudart_i2opi_f,@object
	.size		__cudart_i2opi_f,(mrg32k3aM1SubSeq - __cudart_i2opi_f)
__cudart_i2opi_f:
        /*0000*/ 	.byte	0x41, 0x90, 0x43, 0x3c, 0x99, 0x95, 0x62, 0xdb, 0xc0, 0xdd, 0x34, 0xf5, 0xd1, 0x57, 0x27, 0xfc
        /*0010*/ 	.byte	0x29, 0x15, 0x44, 0x4e, 0x6e, 0x83, 0xf9, 0xa2
	.type		mrg32k3aM1SubSeq,@object
	.size		mrg32k3aM1SubSeq,(mrg32k3aM2SubSeq - mrg32k3aM1SubSeq)
mrg32k3aM1SubSeq:
        /*0018*/ 	.byte	0x0b, 0xcc, 0xee, 0x04, 0x73, 0x29, 0x8b, 0x6f, 0xf6, 0x53, 0x03, 0xf6, 0x23, 0xf6, 0xea, 0xda
        /* <DEDUP_REMOVED lines=125> */
	.type		mrg32k3aM2SubSeq,@object
	.size		mrg32k3aM2SubSeq,(mrg32k3aM1 - mrg32k3aM2SubSeq)
mrg32k3aM2SubSeq:
        /* <DEDUP_REMOVED lines=126> */
	.type		mrg32k3aM1,@object
	.size		mrg32k3aM1,(mrg32k3aM1Seq - mrg32k3aM1)
mrg32k3aM1:
        /* <DEDUP_REMOVED lines=144> */
	.type		mrg32k3aM1Seq,@object
	.size		mrg32k3aM1Seq,(mrg32k3aM2 - mrg32k3aM1Seq)
mrg32k3aM1Seq:
        /* <DEDUP_REMOVED lines=144> */
	.type		mrg32k3aM2,@object
	.size		mrg32k3aM2,(mrg32k3aM2Seq - mrg32k3aM2)
mrg32k3aM2:
        /* <DEDUP_REMOVED lines=144> */
	.type		mrg32k3aM2Seq,@object
	.size		mrg32k3aM2Seq,(precalc_xorwow_matrix - mrg32k3aM2Seq)
mrg32k3aM2Seq:
        /* <DEDUP_REMOVED lines=144> */
	.type		precalc_xorwow_matrix,@object
	.size		precalc_xorwow_matrix,(precalc_xorwow_offset_matrix - precalc_xorwow_matrix)
precalc_xorwow_matrix:
        /* <DEDUP_REMOVED lines=6400> */
	.type		precalc_xorwow_offset_matrix,@object
	.size		precalc_xorwow_offset_matrix,(.L_1 - precalc_xorwow_offset_matrix)
precalc_xorwow_offset_matrix:
        /* <DEDUP_REMOVED lines=6400> */
.L_1:


//--------------------- .nv.shared.reserved.0     --------------------------
	.section	.nv.shared.reserved.0,"aw",@nobits
	.weak		__nv_reservedSMEM_offset_0_alias
	.size		__nv_reservedSMEM_offset_0_alias, 0, 64
	.other		__nv_reservedSMEM_offset_0_alias,@"STO_CUDA_RESERVED_SHARED STV_DEFAULT"
__nv_reservedSMEM_offset_0_alias:
	.zero		0
	.zero		64


//--------------------- .nv.constant0._Z11run_momentsPfS_PiS0_P17curandStateXORWOW --------------------------
	.section	.nv.constant0._Z11run_momentsPfS_PiS0_P17curandStateXORWOW,"a",@progbits
	.sectionflags	@""
	.align	4
.nv.constant0._Z11run_momentsPfS_PiS0_P17curandStateXORWOW:
	.zero		936


//--------------------- .nv.constant0._Z4foldPfS_ --------------------------
	.section	.nv.constant0._Z4foldPfS_,"a",@progbits
	.sectionflags	@""
	.align	4
.nv.constant0._Z4foldPfS_:
	.zero		912


//--------------------- .nv.constant0._Z9init_dichPfPiS0_P17curandStateXORWOW --------------------------
	.section	.nv.constant0._Z9init_dichPfPiS0_P17curandStateXORWOW,"a",@progbits
	.sectionflags	@""
	.align	4
.nv.constant0._Z9init_dichPfPiS0_P17curandStateXORWOW:
	.zero		928


//--------------------- .nv.constant0._Z12init_dev_rngPjP17curandStateXORWOW --------------------------
	.section	.nv.constant0._Z12init_dev_rngPjP17curandStateXORWOW,"a",@progbits
	.sectionflags	@""
	.align	4
.nv.constant0._Z12init_dev_rngPjP17curandStateXORWOW:
	.zero		912


//--------------------- SYMBOLS --------------------------

	.type		.nv.reservedSmem.offset0,@object
	.size		.nv.reservedSmem.offset0,0x4
